// auto-generated by cutlass_sweep.gemm — config: {"arch": "sm_100", "cluster_m": 2, "cluster_n": 1, "dtype": "int8", "stages": 3, "tile_k": 64, "tile_m": 128, "tile_n": 64}
#include "cutlass/cutlass.h"
#include "cutlass/gemm/collective/collective_builder.hpp"
#include "cutlass/gemm/device/gemm_universal_adapter.h"
#include "cutlass/gemm/kernel/gemm_universal.hpp"
#include "cutlass/epilogue/collective/collective_builder.hpp"

using ElemA = int8_t;
using ElemB = int8_t;
using ElemCD = int8_t;
using Acc  = int32_t;
using TileShape    = cute::Shape<cute::_128, cute::_64, cute::_64>;
using ClusterShape = cute::Shape<cute::_2, cute::_1, cute::_1>;

using CollectiveEpilogue = typename cutlass::epilogue::collective::CollectiveBuilder<
    cutlass::arch::Sm100, cutlass::arch::OpClassTensorOp,
    TileShape, ClusterShape,
    cutlass::epilogue::collective::EpilogueTileAuto,
    Acc, Acc,
    ElemCD, cutlass::layout::RowMajor, 128 / cutlass::sizeof_bits<ElemCD>::value,
    ElemCD, cutlass::layout::RowMajor, 128 / cutlass::sizeof_bits<ElemCD>::value,
    cutlass::epilogue::collective::EpilogueScheduleAuto
  >::CollectiveOp;

using CollectiveMainloop = typename cutlass::gemm::collective::CollectiveBuilder<
    cutlass::arch::Sm100, cutlass::arch::OpClassTensorOp,
    ElemA, cutlass::layout::RowMajor, 128 / cutlass::sizeof_bits<ElemA>::value,
    ElemB, cutlass::layout::ColumnMajor, 128 / cutlass::sizeof_bits<ElemB>::value,
    Acc,
    TileShape, ClusterShape,
    cutlass::gemm::collective::StageCount<3>,
    cutlass::gemm::collective::KernelScheduleAuto
  >::CollectiveOp;

using GemmKernel = cutlass::gemm::kernel::GemmUniversal<
    cute::Shape<int,int,int,int>,
    CollectiveMainloop,
    CollectiveEpilogue
>;
using Gemm = cutlass::gemm::device::GemmUniversalAdapter<GemmKernel>;

// Force the device kernel symbol into the cubin without needing a host main.
auto* _anchor = &cutlass::device_kernel<GemmKernel>;


// ===== COMPILED SASS (sm_100a) =====

	.target	sm_100a

	.elftype	@"ET_EXEC"


//--------------------- .note.nv.tkinfo           --------------------------
	.section	.note.nv.tkinfo,"",@"SHT_NOTE"
	.sectionflags	@"SHF_NOTE_NV_TKINFO"
	.tkinfo
        /*0018*/ 	.word	0x00000002
        /*0030*/ 	.string	""
        /*0030*/ 	.string	"ptxas"
        /*0030*/ 	.string	"Cuda compilation tools, release 13.0, V13.0.88"
        /*0030*/ 	.string	"Build cuda_13.0.r13.0/compiler.36424714_0"
        /*0030*/ 	.string	"-arch sm_100a -m 64 "



//--------------------- .note.nv.cuinfo           --------------------------
	.section	.note.nv.cuinfo,"",@"SHT_NOTE"
	.sectionflags	@"SHF_NOTE_NV_CUINFO"
        /*0018*/ 	.short	0x0002
        /*001a*/ 	.short	0x0064
        /*001c*/ 	.short	0x0082
	.zero		2


//--------------------- .nv.info                  --------------------------
	.section	.nv.info,"",@"SHT_CUDA_INFO"
	.align	4


	//----- nvinfo : EIATTR_REGCOUNT
	.align		4
        /*0000*/ 	.byte	0x04, 0x2f
        /*0002*/ 	.short	(.L_19 - .L_18)
	.align		4
.L_18:
        /*0004*/ 	.word	index@(_ZN7cutlass13device_kernelINS_4gemm6kernel13GemmUniversalIN4cute5tupleIJiiiiEEENS1_10collective13CollectiveMmaINS1_35MainloopSm100TmaUmmaWarpSpecializedILi3ELi2ELi4ENS5_IJNS4_1CILi2EEENSA_ILi1EEESC_EEEEENS5_IJNSA_ILi128EEENSA_ILi64EEESG_EEEaNS5_IJlSC_lEEEaSI_NS4_8TiledMMAINS4_8MMA_AtomIJNS4_21SM100_MMA_S8_2x1SM_SSIaaiLi128ELi64ELNS4_4UMMA5MajorE0ELSN_0ELNSM_8SaturateE0EEEEEENS4_6LayoutINS5_IJSC_SC_SC_EEENS5_IJNSA_ILi0EEEST_ST_EEEEENS5_IJNS4_10UnderscoreESW_SW_EEEEENS4_18SM100_TMA_2SM_LOADENS4_14ComposedLayoutINS4_7SwizzleILi2ELi4ELi3EEENS4_18smem_ptr_flag_bitsILi8EEENSR_INS5_IJNSA_ILi8EEESG_EEENS5_IJSG_SC_EEEEEEEvNS4_8identityESZ_S19_vS1A_EENS_8epilogue10collective18CollectiveEpilogueINS1C_23Sm100TmaWarpSpecializedILi1ELi1ELi32ELb0ELb0EEEJNS5_IJSG_SG_SG_EEENS5_IJNSR_ISG_SC_EES1I_EEEaSI_aSI_NS1C_6fusion15FusionCallbacksIS1G_NS1K_17LinearCombinationIaiaiLNS_15FloatRoundStyleE2EEES1H_S1J_JEEENS4_5SM1004TMEM4LOAD26SM100_TMEM_LOAD_32dp32b32xENS4_13SM90_TMA_LOADES19_NS4_39AutoVectorizingCopyWithAssumedAlignmentILi128EEENS4_14SM90_TMA_STOREES19_S1W_S1W_EEEvvEEEEvNT_6ParamsE)
        /*0008*/ 	.word	0x0000007b


	//----- nvinfo : EIATTR_FRAME_SIZE
	.align		4
.L_19:
        /*000c*/ 	.byte	0x04, 0x11
        /*000e*/ 	.short	(.L_21 - .L_20)
	.align		4
.L_20:
        /*0010*/ 	.word	index@($__internal_2_$__cuda_sm10x_tcgen05_guardrail_trap_unallocated_columns_being_dealloced)
        /*0014*/ 	.word	0x00000000


	//----- nvinfo : EIATTR_FRAME_SIZE
	.align		4
.L_21:
        /*0018*/ 	.byte	0x04, 0x11
        /*001a*/ 	.short	(.L_23 - .L_22)
	.align		4
.L_22:
        /*001c*/ 	.word	index@($__internal_1_$__cuda_sm10x_tcgen05_guardrail_trap_phase_invalid_during_alloc)
        /*0020*/ 	.word	0x00000000


	//----- nvinfo : EIATTR_FRAME_SIZE
	.align		4
.L_23:
        /*0024*/ 	.byte	0x04, 0x11
        /*0026*/ 	.short	(.L_25 - .L_24)
	.align		4
.L_24:
        /*0028*/ 	.word	index@($__internal_0_$__cuda_sm10x_tcgen05_guardrail_trap_col_being_dealloced_not_returned_by_alloc)
        /*002c*/ 	.word	0x00000000


	//----- nvinfo : EIATTR_FRAME_SIZE
	.align		4
.L_25:
        /*0030*/ 	.byte	0x04, 0x11
        /*0032*/ 	.short	(.L_27 - .L_26)
	.align		4
.L_26:
        /*0034*/ 	.word	index@(_ZN7cutlass13device_kernelINS_4gemm6kernel13GemmUniversalIN4cute5tupleIJiiiiEEENS1_10collective13CollectiveMmaINS1_35MainloopSm100TmaUmmaWarpSpecializedILi3ELi2ELi4ENS5_IJNS4_1CILi2EEENSA_ILi1EEESC_EEEEENS5_IJNSA_ILi128EEENSA_ILi64EEESG_EEEaNS5_IJlSC_lEEEaSI_NS4_8TiledMMAINS4_8MMA_AtomIJNS4_21SM100_MMA_S8_2x1SM_SSIaaiLi128ELi64ELNS4_4UMMA5MajorE0ELSN_0ELNSM_8SaturateE0EEEEEENS4_6LayoutINS5_IJSC_SC_SC_EEENS5_IJNSA_ILi0EEEST_ST_EEEEENS5_IJNS4_10UnderscoreESW_SW_EEEEENS4_18SM100_TMA_2SM_LOADENS4_14ComposedLayoutINS4_7SwizzleILi2ELi4ELi3EEENS4_18smem_ptr_flag_bitsILi8EEENSR_INS5_IJNSA_ILi8EEESG_EEENS5_IJSG_SC_EEEEEEEvNS4_8identityESZ_S19_vS1A_EENS_8epilogue10collective18CollectiveEpilogueINS1C_23Sm100TmaWarpSpecializedILi1ELi1ELi32ELb0ELb0EEEJNS5_IJSG_SG_SG_EEENS5_IJNSR_ISG_SC_EES1I_EEEaSI_aSI_NS1C_6fusion15FusionCallbacksIS1G_NS1K_17LinearCombinationIaiaiLNS_15FloatRoundStyleE2EEES1H_S1J_JEEENS4_5SM1004TMEM4LOAD26SM100_TMEM_LOAD_32dp32b32xENS4_13SM90_TMA_LOADES19_NS4_39AutoVectorizingCopyWithAssumedAlignmentILi128EEENS4_14SM90_TMA_STOREES19_S1W_S1W_EEEvvEEEEvNT_6ParamsE)
        /*0038*/ 	.word	0x00000000


	//----- nvinfo : EIATTR_MIN_STACK_SIZE
	.align		4
.L_27:
        /*003c*/ 	.byte	0x04, 0x12
        /*003e*/ 	.short	(.L_29 - .L_28)
	.align		4
.L_28:
        /*0040*/ 	.word	index@(_ZN7cutlass13device_kernelINS_4gemm6kernel13GemmUniversalIN4cute5tupleIJiiiiEEENS1_10collective13CollectiveMmaINS1_35MainloopSm100TmaUmmaWarpSpecializedILi3ELi2ELi4ENS5_IJNS4_1CILi2EEENSA_ILi1EEESC_EEEEENS5_IJNSA_ILi128EEENSA_ILi64EEESG_EEEaNS5_IJlSC_lEEEaSI_NS4_8TiledMMAINS4_8MMA_AtomIJNS4_21SM100_MMA_S8_2x1SM_SSIaaiLi128ELi64ELNS4_4UMMA5MajorE0ELSN_0ELNSM_8SaturateE0EEEEEENS4_6LayoutINS5_IJSC_SC_SC_EEENS5_IJNSA_ILi0EEEST_ST_EEEEENS5_IJNS4_10UnderscoreESW_SW_EEEEENS4_18SM100_TMA_2SM_LOADENS4_14ComposedLayoutINS4_7SwizzleILi2ELi4ELi3EEENS4_18smem_ptr_flag_bitsILi8EEENSR_INS5_IJNSA_ILi8EEESG_EEENS5_IJSG_SC_EEEEEEEvNS4_8identityESZ_S19_vS1A_EENS_8epilogue10collective18CollectiveEpilogueINS1C_23Sm100TmaWarpSpecializedILi1ELi1ELi32ELb0ELb0EEEJNS5_IJSG_SG_SG_EEENS5_IJNSR_ISG_SC_EES1I_EEEaSI_aSI_NS1C_6fusion15FusionCallbacksIS1G_NS1K_17LinearCombinationIaiaiLNS_15FloatRoundStyleE2EEES1H_S1J_JEEENS4_5SM1004TMEM4LOAD26SM100_TMEM_LOAD_32dp32b32xENS4_13SM90_TMA_LOADES19_NS4_39AutoVectorizingCopyWithAssumedAlignmentILi128EEENS4_14SM90_TMA_STOREES19_S1W_S1W_EEEvvEEEEvNT_6ParamsE)
        /*0044*/ 	.word	0x00000000
.L_29:


//--------------------- .nv.compat                --------------------------
	.section	.nv.compat,"",@"SHT_CUDA_COMPAT_INFO"
	.align	4
        /*0000*/ 	.byte	0x02, 0x09, 0x01, 0x00, 0x02, 0x02, 0x03, 0x00, 0x02, 0x05, 0x06, 0x00, 0x03, 0x07, 0x01, 0x01
        /*0010*/ 	.byte	0x02, 0x03, 0x01, 0x00, 0x02, 0x06, 0x01, 0x00, 0x04, 0x0b, 0x08, 0x00, 0x01, 0x00, 0x00, 0x00
        /*0020*/ 	.byte	0x00, 0x00, 0x00, 0x00


//--------------------- .nv.info._ZN7cutlass13device_kernelINS_4gemm6kernel13GemmUniversalIN4cute5tupleIJiiiiEEENS1_10collective13CollectiveMmaINS1_35MainloopSm100TmaUmmaWarpSpecializedILi3ELi2ELi4ENS5_IJNS4_1CILi2EEENSA_ILi1EEESC_EEEEENS5_IJNSA_ILi128EEENSA_ILi64EEESG_EEEaNS5_IJlSC_lEEEaSI_NS4_8TiledMMAINS4_8MMA_AtomIJNS4_21SM100_MMA_S8_2x1SM_SSIaaiLi128ELi64ELNS4_4UMMA5MajorE0ELSN_0ELNSM_8SaturateE0EEEEEENS4_6LayoutINS5_IJSC_SC_SC_EEENS5_IJNSA_ILi0EEEST_ST_EEEEENS5_IJNS4_10UnderscoreESW_SW_EEEEENS4_18SM100_TMA_2SM_LOADENS4_14ComposedLayoutINS4_7SwizzleILi2ELi4ELi3EEENS4_18smem_ptr_flag_bitsILi8EEENSR_INS5_IJNSA_ILi8EEESG_EEENS5_IJSG_SC_EEEEEEEvNS4_8identityESZ_S19_vS1A_EENS_8epilogue10collective18CollectiveEpilogueINS1C_23Sm100TmaWarpSpecializedILi1ELi1ELi32ELb0ELb0EEEJNS5_IJSG_SG_SG_EEENS5_IJNSR_ISG_SC_EES1I_EEEaSI_aSI_NS1C_6fusion15FusionCallbacksIS1G_NS1K_17LinearCombinationIaiaiLNS_15FloatRoundStyleE2EEES1H_S1J_JEEENS4_5SM1004TMEM4LOAD26SM100_TMEM_LOAD_32dp32b32xENS4_13SM90_TMA_LOADES19_NS4_39AutoVectorizingCopyWithAssumedAlignmentILi128EEENS4_14SM90_TMA_STOREES19_S1W_S1W_EEEvvEEEEvNT_6ParamsE --------------------------
	.section	.nv.info._ZN7cutlass13device_kernelINS_4gemm6kernel13GemmUniversalIN4cute5tupleIJiiiiEEENS1_10collective13CollectiveMmaINS1_35MainloopSm100TmaUmmaWarpSpecializedILi3ELi2ELi4ENS5_IJNS4_1CILi2EEENSA_ILi1EEESC_EEEEENS5_IJNSA_ILi128EEENSA_ILi64EEESG_EEEaNS5_IJlSC_lEEEaSI_NS4_8TiledMMAINS4_8MMA_AtomIJNS4_21SM100_MMA_S8_2x1SM_SSIaaiLi128ELi64ELNS4_4UMMA5MajorE0ELSN_0ELNSM_8SaturateE0EEEEEENS4_6LayoutINS5_IJSC_SC_SC_EEENS5_IJNSA_ILi0EEEST_ST_EEEEENS5_IJNS4_10UnderscoreESW_SW_EEEEENS4_18SM100_TMA_2SM_LOADENS4_14ComposedLayoutINS4_7SwizzleILi2ELi4ELi3EEENS4_18smem_ptr_flag_bitsILi8EEENSR_INS5_IJNSA_ILi8EEESG_EEENS5_IJSG_SC_EEEEEEEvNS4_8identityESZ_S19_vS1A_EENS_8epilogue10collective18CollectiveEpilogueINS1C_23Sm100TmaWarpSpecializedILi1ELi1ELi32ELb0ELb0EEEJNS5_IJSG_SG_SG_EEENS5_IJNSR_ISG_SC_EES1I_EEEaSI_aSI_NS1C_6fusion15FusionCallbacksIS1G_NS1K_17LinearCombinationIaiaiLNS_15FloatRoundStyleE2EEES1H_S1J_JEEENS4_5SM1004TMEM4LOAD26SM100_TMEM_LOAD_32dp32b32xENS4_13SM90_TMA_LOADES19_NS4_39AutoVectorizingCopyWithAssumedAlignmentILi128EEENS4_14SM90_TMA_STOREES19_S1W_S1W_EEEvvEEEEvNT_6ParamsE,"",@"SHT_CUDA_INFO"
	.sectionflags	@""
	.align	4


	//----- nvinfo : EIATTR_CUDA_API_VERSION
	.align		4
        /*0000*/ 	.byte	0x04, 0x37
        /*0002*/ 	.short	(.L_31 - .L_30)
.L_30:
        /*0004*/ 	.word	0x00000082


	//----- nvinfo : EIATTR_KPARAM_INFO
	.align		4
.L_31:
        /*0008*/ 	.byte	0x04, 0x17
        /*000a*/ 	.short	(.L_33 - .L_32)
.L_32:
        /*000c*/ 	.word	0x00000000
        /*0010*/ 	.short	0x0000
        /*0012*/ 	.short	0x0000
        /*0014*/ 	.byte	0x00, 0xf0, 0x01, 0x20


	//----- nvinfo : EIATTR_AT_ENTRY_FRAGMENTS
	.align		4
.L_33:
        /*0018*/ 	.byte	0x04, 0x4f
        /*001a*/ 	.short	(.L_35 - .L_34)


	//   ....[0]....
.L_34:
        /*001c*/ 	.word	0x00000007


	//----- nvinfo : EIATTR_RESERVED_SMEM_USED
	.align		4
.L_35:
        /*0020*/ 	.byte	0x01, 0x41
	.zero		2


	//----- nvinfo : EIATTR_SPARSE_MMA_MASK
	.align		4
        /*0024*/ 	.byte	0x03, 0x50
        /*0026*/ 	.short	0x0000


	//----- nvinfo : EIATTR_TCGEN05_2CTA_USED
	.align		4
        /*0028*/ 	.byte	0x01, 0x52
	.zero		2


	//----- nvinfo : EIATTR_MAXREG_COUNT
	.align		4
        /*002c*/ 	.byte	0x03, 0x1b
        /*002e*/ 	.short	0x00ff


	//----- nvinfo : EIATTR_NUM_BARRIERS
	.align		4
        /*0030*/ 	.byte	0x02, 0x4c
        /*0032*/ 	.byte	0x07
	.zero		1


	//----- nvinfo : EIATTR_EXTERNS
	.align		4
        /*0034*/ 	.byte	0x04, 0x0f
        /*0036*/ 	.short	(.L_37 - .L_36)


	//   ....[0]....
	.align		4
.L_36:
        /*0038*/ 	.word	index@(__assertfail)


	//----- nvinfo : EIATTR_MERCURY_ISA_VERSION
	.align		4
.L_37:
        /*003c*/ 	.byte	0x03, 0x5f
        /*003e*/ 	.short	0x0101


	//----- nvinfo : EIATTR_INT_WARP_WIDE_INSTR_OFFSETS
	.align		4
        /*0040*/ 	.byte	0x04, 0x31
        /*0042*/ 	.short	(.L_39 - .L_38)


	//   ....[0]....
.L_38:
        /*0044*/ 	.word	0x00000c90


	//   ....[1]....
        /*0048*/ 	.word	0x00000d30


	//   ....[2]....
        /*004c*/ 	.word	0x00002090


	//   ....[3]....
        /*0050*/ 	.word	0x00003e00


	//   ....[4]....
        /*0054*/ 	.word	0x00003e20


	//   ....[5]....
        /*0058*/ 	.word	0x00003e50


	//   ....[6]....
        /*005c*/ 	.word	0x00004860


	//   ....[7]....
        /*0060*/ 	.word	0x00004980


	//----- nvinfo : EIATTR_COOP_GROUP_MASK_REGIDS
	.align		4
.L_39:
        /*0064*/ 	.byte	0x04, 0x29
        /*0066*/ 	.short	(.L_41 - .L_40)


	//   ....[0]....
.L_40:
        /*0068*/ 	.word	0xffffffff


	//   ....[1]....
        /*006c*/ 	.word	0xffffffff


	//   ....[2]....
        /*0070*/ 	.word	0xffffffff


	//   ....[3]....
        /*0074*/ 	.word	0xffffffff


	//   ....[4]....
        /*0078*/ 	.word	0xffffffff


	//   ....[5]....
        /*007c*/ 	.word	0xffffffff


	//   ....[6]....
        /*0080*/ 	.word	0xffffffff


	//   ....[7]....
        /*0084*/ 	.word	0xffffffff


	//   ....[8]....
        /*0088*/ 	.word	0xffffffff


	//   ....[9]....
        /*008c*/ 	.word	0xffffffff


	//   ....[10]....
        /*0090*/ 	.word	0xffffffff


	//   ....[11]....
        /*0094*/ 	.word	0xffffffff


	//   ....[12]....
        /*0098*/ 	.word	0xffffffff


	//   ....[13]....
        /*009c*/ 	.word	0xffffffff


	//----- nvinfo : EIATTR_COOP_GROUP_INSTR_OFFSETS
	.align		4
.L_41:
        /*00a0*/ 	.byte	0x04, 0x28
        /*00a2*/ 	.short	(.L_43 - .L_42)


	//   ....[0]....
.L_42:
        /*00a4*/ 	.word	0x000000c0


	//   ....[1]....
        /*00a8*/ 	.word	0x00000500


	//   ....[2]....
        /*00ac*/ 	.word	0x00000660


	//   ....[3]....
        /*00b0*/ 	.word	0x00000790


	//   ....[4]....
        /*00b4*/ 	.word	0x00000880


	//   ....[5]....
        /*00b8*/ 	.word	0x000009e0


	//   ....[6]....
        /*00bc*/ 	.word	0x00000b70


	//   ....[7]....
        /*00c0*/ 	.word	0x00000db0


	//   ....[8]....
        /*00c4*/ 	.word	0x00001f70


	//   ....[9]....
        /*00c8*/ 	.word	0x00002cc0


	//   ....[10]....
        /*00cc*/ 	.word	0x00003190


	//   ....[11]....
        /*00d0*/ 	.word	0x000031c0


	//   ....[12]....
        /*00d4*/ 	.word	0x00003d00


	//   ....[13]....
        /*00d8*/ 	.word	0x00003f10


	//----- nvinfo : EIATTR_VRC_CTA_INIT_COUNT
	.align		4
.L_43:
        /*00dc*/ 	.byte	0x02, 0x4a
        /*00de*/ 	.byte	0x80
	.zero		1


	//----- nvinfo : EIATTR_SYSCALL_OFFSETS
	.align		4
        /*00e0*/ 	.byte	0x04, 0x46
        /*00e2*/ 	.short	(.L_45 - .L_44)


	//   ....[0]....
.L_44:
        /*00e4*/ 	.word	0x00005380


	//   ....[1]....
        /*00e8*/ 	.word	0x000054c0


	//   ....[2]....
        /*00ec*/ 	.word	0x00005bd0


	//----- nvinfo : EIATTR_MBARRIER_INSTR_OFFSETS
	.align		4
.L_45:
        /*00f0*/ 	.byte	0x04, 0x39
        /*00f2*/ 	.short	(.L_47 - .L_46)


	//   ....[0]....
.L_46:
        /*00f4*/ 	.word	0x000005f0
        /*00f8*/ 	.word	0x000000ff
        /*00fc*/ 	.word	0x00000000
        /*0100*/ 	.short	0x0100
        /*0102*/ 	.byte	0x08
	.zero		1


	//   ....[1]....
        /*0104*/ 	.word	0x00000600
        /*0108*/ 	.word	0x000000ff
        /*010c*/ 	.word	0x00000018
        /*0110*/ 	.short	0x0100
        /*0112*/ 	.byte	0x08
	.zero		1


	//   ....[2]....
        /*0114*/ 	.word	0x00000610
        /*0118*/ 	.word	0x000000ff
        /*011c*/ 	.word	0x00000008
        /*0120*/ 	.short	0x0100
        /*0122*/ 	.byte	0x08
	.zero		1


	//   ....[3]....
        /*0124*/ 	.word	0x00000620
        /*0128*/ 	.word	0x000000ff
        /*012c*/ 	.word	0x00000020
        /*0130*/ 	.short	0x0100
        /*0132*/ 	.byte	0x08
	.zero		1


	//   ....[4]....
        /*0134*/ 	.word	0x00000630
        /*0138*/ 	.word	0x000000ff
        /*013c*/ 	.word	0x00000010
        /*0140*/ 	.short	0x0100
        /*0142*/ 	.byte	0x08
	.zero		1


	//   ....[5]....
        /*0144*/ 	.word	0x00000640
        /*0148*/ 	.word	0x000000ff
        /*014c*/ 	.word	0x00000028
        /*0150*/ 	.short	0x0100
        /*0152*/ 	.byte	0x08
	.zero		1


	//   ....[6]....
        /*0154*/ 	.word	0x00000760
        /*0158*/ 	.word	0x000000ff
        /*015c*/ 	.word	0x00000030
        /*0160*/ 	.short	0x0100
        /*0162*/ 	.byte	0x09
	.zero		1


	//   ....[7]....
        /*0164*/ 	.word	0x00000770
        /*0168*/ 	.word	0x000000ff
        /*016c*/ 	.word	0x00000038
        /*0170*/ 	.short	0x0100
        /*0172*/ 	.byte	0x09
	.zero		1


	//   ....[8]....
        /*0174*/ 	.word	0x00000850
        /*0178*/ 	.word	0x000000ff
        /*017c*/ 	.word	0x00000040
        /*0180*/ 	.short	0x0100
        /*0182*/ 	.byte	0x08
	.zero		1


	//   ....[9]....
        /*0184*/ 	.word	0x00000860
        /*0188*/ 	.word	0x000000ff
        /*018c*/ 	.word	0x00000048
        /*0190*/ 	.short	0x0100
        /*0192*/ 	.byte	0x08
	.zero		1


	//   ....[10]....
        /*0194*/ 	.word	0x00000990
        /*0198*/ 	.word	0x000000ff
        /*019c*/ 	.word	0x00000050
        /*01a0*/ 	.short	0x0100
        /*01a2*/ 	.byte	0x08
	.zero		1


	//   ....[11]....
        /*01a4*/ 	.word	0x000009a0
        /*01a8*/ 	.word	0x000000ff
        /*01ac*/ 	.word	0x00000060
        /*01b0*/ 	.short	0x0100
        /*01b2*/ 	.byte	0x08
	.zero		1


	//   ....[12]....
        /*01b4*/ 	.word	0x000009b0
        /*01b8*/ 	.word	0x000000ff
        /*01bc*/ 	.word	0x00000058
        /*01c0*/ 	.short	0x0100
        /*01c2*/ 	.byte	0x08
	.zero		1


	//   ....[13]....
        /*01c4*/ 	.word	0x000009c0
        /*01c8*/ 	.word	0x000000ff
        /*01cc*/ 	.word	0x00000068
        /*01d0*/ 	.short	0x0100
        /*01d2*/ 	.byte	0x08
	.zero		1


	//   ....[14]....
        /*01d4*/ 	.word	0x00000ae0
        /*01d8*/ 	.word	0x000000ff
        /*01dc*/ 	.word	0x00000070
        /*01e0*/ 	.short	0x0100
        /*01e2*/ 	.byte	0x09
	.zero		1


	//   ....[15]....
        /*01e4*/ 	.word	0x00000af0
        /*01e8*/ 	.word	0x000000ff
        /*01ec*/ 	.word	0x00000090
        /*01f0*/ 	.short	0x0100
        /*01f2*/ 	.byte	0x09
	.zero		1


	//   ....[16]....
        /*01f4*/ 	.word	0x00000b00
        /*01f8*/ 	.word	0x000000ff
        /*01fc*/ 	.word	0x00000078
        /*0200*/ 	.short	0x0100
        /*0202*/ 	.byte	0x09
	.zero		1


	//   ....[17]....
        /*0204*/ 	.word	0x00000b10
        /*0208*/ 	.word	0x000000ff
        /*020c*/ 	.word	0x00000098
        /*0210*/ 	.short	0x0100
        /*0212*/ 	.byte	0x09
	.zero		1


	//   ....[18]....
        /*0214*/ 	.word	0x00000b20
        /*0218*/ 	.word	0x000000ff
        /*021c*/ 	.word	0x00000080
        /*0220*/ 	.short	0x0100
        /*0222*/ 	.byte	0x09
	.zero		1


	//   ....[19]....
        /*0224*/ 	.word	0x00000b30
        /*0228*/ 	.word	0x000000ff
        /*022c*/ 	.word	0x000000a0
        /*0230*/ 	.short	0x0100
        /*0232*/ 	.byte	0x09
	.zero		1


	//   ....[20]....
        /*0234*/ 	.word	0x00000b40
        /*0238*/ 	.word	0x000000ff
        /*023c*/ 	.word	0x00000088
        /*0240*/ 	.short	0x0100
        /*0242*/ 	.byte	0x09
	.zero		1


	//   ....[21]....
        /*0244*/ 	.word	0x00000b50
        /*0248*/ 	.word	0x000000ff
        /*024c*/ 	.word	0x000000a8
        /*0250*/ 	.short	0x0100
        /*0252*/ 	.byte	0x09
	.zero		1


	//   ....[22]....
        /*0254*/ 	.word	0x00000c40
        /*0258*/ 	.word	0x000000ff
        /*025c*/ 	.word	0x000000b0
        /*0260*/ 	.short	0x0100
        /*0262*/ 	.byte	0x08
	.zero		1


	//   ....[23]....
        /*0264*/ 	.word	0x00000c50
        /*0268*/ 	.word	0x000000ff
        /*026c*/ 	.word	0x000000c0
        /*0270*/ 	.short	0x0100
        /*0272*/ 	.byte	0x08
	.zero		1


	//   ....[24]....
        /*0274*/ 	.word	0x00000c60
        /*0278*/ 	.word	0x000000ff
        /*027c*/ 	.word	0x000000b8
        /*0280*/ 	.short	0x0100
        /*0282*/ 	.byte	0x08
	.zero		1


	//   ....[25]....
        /*0284*/ 	.word	0x00000c70
        /*0288*/ 	.word	0x000000ff
        /*028c*/ 	.word	0x000000c8
        /*0290*/ 	.short	0x0100
        /*0292*/ 	.byte	0x08
	.zero		1


	//   ....[26]....
        /*0294*/ 	.word	0x00000d60
        /*0298*/ 	.word	0x000000ff
        /*029c*/ 	.word	0x000000d0
        /*02a0*/ 	.short	0x0100
        /*02a2*/ 	.byte	0x06
	.zero		1


	//   ....[27]....
        /*02a4*/ 	.word	0x00001770
        /*02a8*/ 	.word	0x00000003
        /*02ac*/ 	.word	0x000000c0
        /*02b0*/ 	.short	0x010a
        /*02b2*/ 	.byte	0xff
	.zero		1


	//   ....[28]....
        /*02b4*/ 	.word	0x000017a0
        /*02b8*/ 	.word	0x00000003
        /*02bc*/ 	.word	0x000000b0
        /*02c0*/ 	.short	0x0101
        /*02c2*/ 	.byte	0xff
	.zero		1


	//   ....[29]....
        /*02c4*/ 	.word	0x000018a0
        /*02c8*/ 	.word	0x000000ff
        /*02cc*/ 	.word	0x00000018
        /*02d0*/ 	.short	0x010a
        /*02d2*/ 	.byte	0x08
	.zero		1


	//   ....[30]....
        /*02d4*/ 	.word	0x00001970
        /*02d8*/ 	.word	0x000000ff
        /*02dc*/ 	.word	0x00000018
        /*02e0*/ 	.short	0x010a
        /*02e2*/ 	.byte	0x21
	.zero		1


	//   ....[31]....
        /*02e4*/ 	.word	0x00001b20
        /*02e8*/ 	.word	0x000000ff
        /*02ec*/ 	.word	0x00000018
        /*02f0*/ 	.short	0x010a
        /*02f2*/ 	.byte	0x08
	.zero		1


	//   ....[32]....
        /*02f4*/ 	.word	0x00001c20
        /*02f8*/ 	.word	0x000000ff
        /*02fc*/ 	.word	0x00000048
        /*0300*/ 	.short	0x0101
        /*0302*/ 	.byte	0x04
	.zero		1


	//   ....[33]....
        /*0304*/ 	.word	0x00001c40
        /*0308*/ 	.word	0x000000ff
        /*030c*/ 	.word	0x00000018
        /*0310*/ 	.short	0x010a
        /*0312*/ 	.byte	0x08
	.zero		1


	//   ....[34]....
        /*0314*/ 	.word	0x00001cc0
        /*0318*/ 	.word	0x000000ff
        /*031c*/ 	.word	0x00000018
        /*0320*/ 	.short	0x010a
        /*0322*/ 	.byte	0x11
	.zero		1


	//   ....[35]....
        /*0324*/ 	.word	0x00001e50
        /*0328*/ 	.word	0x000000ff
        /*032c*/ 	.word	0x00000018
        /*0330*/ 	.short	0x010a
        /*0332*/ 	.byte	0x08
	.zero		1


	//   ....[36]....
        /*0334*/ 	.word	0x00001fa0
        /*0338*/ 	.word	0x00000002
        /*033c*/ 	.word	0x00000050
        /*0340*/ 	.short	0x010a
        /*0342*/ 	.byte	0xff
	.zero		1


	//   ....[37]....
        /*0344*/ 	.word	0x00002060
        /*0348*/ 	.word	0x00000002
        /*034c*/ 	.word	0x00000000
        /*0350*/ 	.short	0x0101
        /*0352*/ 	.byte	0xff
	.zero		1


	//   ....[38]....
        /*0354*/ 	.word	0x000025c0
        /*0358*/ 	.word	0x000000ff
        /*035c*/ 	.word	0x00000000
        /*0360*/ 	.short	0x010a
        /*0362*/ 	.byte	0x05
	.zero		1


	//   ....[39]....
        /*0364*/ 	.word	0x00002650
        /*0368*/ 	.word	0x000000ff
        /*036c*/ 	.word	0x00000000
        /*0370*/ 	.short	0x010a
        /*0372*/ 	.byte	0x05
	.zero		1


	//   ....[40]....
        /*0374*/ 	.word	0x000026f0
        /*0378*/ 	.word	0x00000000
        /*037c*/ 	.word	0x00000000
        /*0380*/ 	.short	0x010a
        /*0382*/ 	.byte	0xff
	.zero		1


	//   ....[41]....
        /*0384*/ 	.word	0x00002820
        /*0388*/ 	.word	0x00000000
        /*038c*/ 	.word	0x000000b0
        /*0390*/ 	.short	0x010a
        /*0392*/ 	.byte	0xff
	.zero		1


	//   ....[42]....
        /*0394*/ 	.word	0x00002890
        /*0398*/ 	.word	0x00000004
        /*039c*/ 	.word	0x00000000
        /*03a0*/ 	.short	0x0101
        /*03a2*/ 	.byte	0xff
	.zero		1


	//   ....[43]....
        /*03a4*/ 	.word	0x000028b0
        /*03a8*/ 	.word	0x000000ff
        /*03ac*/ 	.word	0x00000060
        /*03b0*/ 	.short	0x010a
        /*03b2*/ 	.byte	0x05
	.zero		1


	//   ....[44]....
        /*03b4*/ 	.word	0x000029d0
        /*03b8*/ 	.word	0x00000000
        /*03bc*/ 	.word	0x00000050
        /*03c0*/ 	.short	0x010a
        /*03c2*/ 	.byte	0xff
	.zero		1


	//   ....[45]....
        /*03c4*/ 	.word	0x00002ad0
        /*03c8*/ 	.word	0x00000000
        /*03cc*/ 	.word	0x00000000
        /*03d0*/ 	.short	0x0101
        /*03d2*/ 	.byte	0xff
	.zero		1


	//   ....[46]....
        /*03d4*/ 	.word	0x00002b60
        /*03d8*/ 	.word	0x000000ff
        /*03dc*/ 	.word	0x00000060
        /*03e0*/ 	.short	0x0106
        /*03e2*/ 	.byte	0x05
	.zero		1


	//   ....[47]....
        /*03e4*/ 	.word	0x00002b80
        /*03e8*/ 	.word	0x000000ff
        /*03ec*/ 	.word	0x00000060
        /*03f0*/ 	.short	0x010a
        /*03f2*/ 	.byte	0x05
	.zero		1


	//   ....[48]....
        /*03f4*/ 	.word	0x00002c10
        /*03f8*/ 	.word	0x000000ff
        /*03fc*/ 	.word	0x00000060
        /*0400*/ 	.short	0x0106
        /*0402*/ 	.byte	0x04
	.zero		1


	//   ....[49]....
        /*0404*/ 	.word	0x00002c50
        /*0408*/ 	.word	0x00000000
        /*040c*/ 	.word	0x00000060
        /*0410*/ 	.short	0x010a
        /*0412*/ 	.byte	0xff
	.zero		1


	//   ....[50]....
        /*0414*/ 	.word	0x00002e90
        /*0418*/ 	.word	0x000000ff
        /*041c*/ 	.word	0x00000008
        /*0420*/ 	.short	0x010a
        /*0422*/ 	.byte	0x06
	.zero		1


	//   ....[51]....
        /*0424*/ 	.word	0x00002eb0
        /*0428*/ 	.word	0x000000ff
        /*042c*/ 	.word	0x00000008
        /*0430*/ 	.short	0x010a
        /*0432*/ 	.byte	0x06
	.zero		1


	//   ....[52]....
        /*0434*/ 	.word	0x00003040
        /*0438*/ 	.word	0x000000ff
        /*043c*/ 	.word	0x00000008
        /*0440*/ 	.short	0x010a
        /*0442*/ 	.byte	0x06
	.zero		1


	//   ....[53]....
        /*0444*/ 	.word	0x00003060
        /*0448*/ 	.word	0x000000ff
        /*044c*/ 	.word	0x00000008
        /*0450*/ 	.short	0x010a
        /*0452*/ 	.byte	0x06
	.zero		1


	//   ....[54]....
        /*0454*/ 	.word	0x00003120
        /*0458*/ 	.word	0x000000ff
        /*045c*/ 	.word	0x00000000
        /*0460*/ 	.short	0x0101
        /*0462*/ 	.byte	0x07
	.zero		1


	//   ....[55]....
        /*0464*/ 	.word	0x00003420
        /*0468*/ 	.word	0x00000000
        /*046c*/ 	.word	0x00000050
        /*0470*/ 	.short	0x010a
        /*0472*/ 	.byte	0xff
	.zero		1


	//   ....[56]....
        /*0474*/ 	.word	0x000034e0
        /*0478*/ 	.word	0x00000000
        /*047c*/ 	.word	0x00000000
        /*0480*/ 	.short	0x0101
        /*0482*/ 	.byte	0xff
	.zero		1


	//   ....[57]....
        /*0484*/ 	.word	0x000035a0
        /*0488*/ 	.word	0x000000ff
        /*048c*/ 	.word	0x00000000
        /*0490*/ 	.short	0x010a
        /*0492*/ 	.byte	0x06
	.zero		1


	//   ....[58]....
        /*0494*/ 	.word	0x000035b0
        /*0498*/ 	.word	0x000000ff
        /*049c*/ 	.word	0x00000090
        /*04a0*/ 	.short	0x010a
        /*04a2*/ 	.byte	0x0a
	.zero		1


	//   ....[59]....
        /*04a4*/ 	.word	0x00003660
        /*04a8*/ 	.word	0x000000ff
        /*04ac*/ 	.word	0x00000000
        /*04b0*/ 	.short	0x010a
        /*04b2*/ 	.byte	0x09
	.zero		1


	//   ....[60]....
        /*04b4*/ 	.word	0x000037a0
        /*04b8*/ 	.word	0x000000ff
        /*04bc*/ 	.word	0x00000000
        /*04c0*/ 	.short	0x010a
        /*04c2*/ 	.byte	0x06
	.zero		1


	//   ....[61]....
        /*04c4*/ 	.word	0x000039f0
        /*04c8*/ 	.word	0x000000ff
        /*04cc*/ 	.word	0x00000000
        /*04d0*/ 	.short	0x010a
        /*04d2*/ 	.byte	0x07
	.zero		1


	//   ....[62]....
        /*04d4*/ 	.word	0x00003a80
        /*04d8*/ 	.word	0x000000ff
        /*04dc*/ 	.word	0x00000000
        /*04e0*/ 	.short	0x010a
        /*04e2*/ 	.byte	0x07
	.zero		1


	//   ....[63]....
        /*04e4*/ 	.word	0x00003b10
        /*04e8*/ 	.word	0x000000ff
        /*04ec*/ 	.word	0x00000000
        /*04f0*/ 	.short	0x010a
        /*04f2*/ 	.byte	0x07
	.zero		1


	//   ....[64]....
        /*04f4*/ 	.word	0x00003bb0
        /*04f8*/ 	.word	0x00000000
        /*04fc*/ 	.word	0x00000000
        /*0500*/ 	.short	0x010a
        /*0502*/ 	.byte	0xff
	.zero		1


	//   ....[65]....
        /*0504*/ 	.word	0x00003bf0
        /*0508*/ 	.word	0x00000000
        /*050c*/ 	.word	0x00000000
        /*0510*/ 	.short	0x010a
        /*0512*/ 	.byte	0xff
	.zero		1


	//   ....[66]....
        /*0514*/ 	.word	0x00003c60
        /*0518*/ 	.word	0x000000ff
        /*051c*/ 	.word	0x00000000
        /*0520*/ 	.short	0x0101
        /*0522*/ 	.byte	0x05
	.zero		1


	//   ....[67]....
        /*0524*/ 	.word	0x00003ca0
        /*0528*/ 	.word	0x000000ff
        /*052c*/ 	.word	0x000000d0
        /*0530*/ 	.short	0x010a
        /*0532*/ 	.byte	0x08
	.zero		1


	//   ....[68]....
        /*0534*/ 	.word	0x00003cf0
        /*0538*/ 	.word	0x000000ff
        /*053c*/ 	.word	0x00000000
        /*0540*/ 	.short	0x0101
        /*0542*/ 	.byte	0x05
	.zero		1


	//   ....[69]....
        /*0544*/ 	.word	0x00004100
        /*0548*/ 	.word	0x00000000
        /*054c*/ 	.word	0x00000050
        /*0550*/ 	.short	0x010a
        /*0552*/ 	.byte	0xff
	.zero		1


	//   ....[70]....
        /*0554*/ 	.word	0x000041f0
        /*0558*/ 	.word	0x00000000
        /*055c*/ 	.word	0x00000000
        /*0560*/ 	.short	0x0101
        /*0562*/ 	.byte	0xff
	.zero		1


	//   ....[71]....
        /*0564*/ 	.word	0x00004510
        /*0568*/ 	.word	0x000000ff
        /*056c*/ 	.word	0x00000048
        /*0570*/ 	.short	0x010a
        /*0572*/ 	.byte	0x06
	.zero		1


	//   ....[72]....
        /*0574*/ 	.word	0x00004690
        /*0578*/ 	.word	0x000000ff
        /*057c*/ 	.word	0x00000038
        /*0580*/ 	.short	0x010a
        /*0582*/ 	.byte	0x06
	.zero		1


	//   ....[73]....
        /*0584*/ 	.word	0x000049c0
        /*0588*/ 	.word	0x000000ff
        /*058c*/ 	.word	0x00000030
        /*0590*/ 	.short	0x010b
        /*0592*/ 	.byte	0x06
	.zero		1


	//   ....[74]....
        /*0594*/ 	.word	0x000049e0
        /*0598*/ 	.word	0x000000ff
        /*059c*/ 	.word	0x00000000
        /*05a0*/ 	.short	0x0101
        /*05a2*/ 	.byte	0x25
	.zero		1


	//   ....[75]....
        /*05a4*/ 	.word	0x00004a20
        /*05a8*/ 	.word	0x00000000
        /*05ac*/ 	.word	0x00000038
        /*05b0*/ 	.short	0x010a
        /*05b2*/ 	.byte	0xff
	.zero		1


	//   ....[76]....
        /*05b4*/ 	.word	0x00004d90
        /*05b8*/ 	.word	0x00000000
        /*05bc*/ 	.word	0x00000050
        /*05c0*/ 	.short	0x010a
        /*05c2*/ 	.byte	0xff
	.zero		1


	//   ....[77]....
        /*05c4*/ 	.word	0x00004ea0
        /*05c8*/ 	.word	0x00000000
        /*05cc*/ 	.word	0x00000000
        /*05d0*/ 	.short	0x0101
        /*05d2*/ 	.byte	0xff
	.zero		1


	//   ....[78]....
        /*05d4*/ 	.word	0x00005810
        /*05d8*/ 	.word	0x000000ff
        /*05dc*/ 	.word	0x00000030
        /*05e0*/ 	.short	0x010a
        /*05e2*/ 	.byte	0x2b
	.zero		1


	//   ....[79]....
        /*05e4*/ 	.word	0x00005820
        /*05e8*/ 	.word	0x00000071
        /*05ec*/ 	.word	0x00000070
        /*05f0*/ 	.short	0x010a
        /*05f2*/ 	.byte	0xff
	.zero		1


	//   ....[80]....
        /*05f4*/ 	.word	0x00005970
        /*05f8*/ 	.word	0x000000ff
        /*05fc*/ 	.word	0x00000030
        /*0600*/ 	.short	0x010a
        /*0602*/ 	.byte	0x2b
	.zero		1


	//   ....[81]....
        /*0604*/ 	.word	0x00005a50
        /*0608*/ 	.word	0x000000ff
        /*060c*/ 	.word	0x00000000
        /*0610*/ 	.short	0x0101
        /*0612*/ 	.byte	0x04
	.zero		1


	//   ....[82]....
        /*0614*/ 	.word	0x00005ab0
        /*0618*/ 	.word	0x00000071
        /*061c*/ 	.word	0x00000070
        /*0620*/ 	.short	0x010a
        /*0622*/ 	.byte	0xff
	.zero		1


	//   ....[83]....
        /*0624*/ 	.word	0x00005d10
        /*0628*/ 	.word	0x00000071
        /*062c*/ 	.word	0x00000000
        /*0630*/ 	.short	0x0101
        /*0632*/ 	.byte	0xff
	.zero		1


	//   ....[84]....
        /*0634*/ 	.word	0x00006760
        /*0638*/ 	.word	0x00000003
        /*063c*/ 	.word	0x000000c0
        /*0640*/ 	.short	0x010a
        /*0642*/ 	.byte	0xff
	.zero		1


	//   ....[85]....
        /*0644*/ 	.word	0x000067c0
        /*0648*/ 	.word	0x00000002
        /*064c*/ 	.word	0x00000018
        /*0650*/ 	.short	0x010a
        /*0652*/ 	.byte	0xff
	.zero		1


	//   ....[86]....
        /*0654*/ 	.word	0x00006820
        /*0658*/ 	.word	0x00000002
        /*065c*/ 	.word	0x00000018
        /*0660*/ 	.short	0x010a
        /*0662*/ 	.byte	0xff
	.zero		1


	//   ....[87]....
        /*0664*/ 	.word	0x00006870
        /*0668*/ 	.word	0x00000002
        /*066c*/ 	.word	0x00000050
        /*0670*/ 	.short	0x010a
        /*0672*/ 	.byte	0xff
	.zero		1


	//   ....[88]....
        /*0674*/ 	.word	0x000068d0
        /*0678*/ 	.word	0x00000000
        /*067c*/ 	.word	0x00000000
        /*0680*/ 	.short	0x010a
        /*0682*/ 	.byte	0xff
	.zero		1


	//   ....[89]....
        /*0684*/ 	.word	0x00006930
        /*0688*/ 	.word	0x00000000
        /*068c*/ 	.word	0x00000000
        /*0690*/ 	.short	0x010a
        /*0692*/ 	.byte	0xff
	.zero		1


	//   ....[90]....
        /*0694*/ 	.word	0x00006980
        /*0698*/ 	.word	0x00000000
        /*069c*/ 	.word	0x000000b0
        /*06a0*/ 	.short	0x010a
        /*06a2*/ 	.byte	0xff
	.zero		1


	//   ....[91]....
        /*06a4*/ 	.word	0x000069e0
        /*06a8*/ 	.word	0x00000000
        /*06ac*/ 	.word	0x00000060
        /*06b0*/ 	.short	0x010a
        /*06b2*/ 	.byte	0xff
	.zero		1


	//   ....[92]....
        /*06b4*/ 	.word	0x00006a30
        /*06b8*/ 	.word	0x00000000
        /*06bc*/ 	.word	0x00000050
        /*06c0*/ 	.short	0x010a
        /*06c2*/ 	.byte	0xff
	.zero		1


	//   ....[93]....
        /*06c4*/ 	.word	0x00006a90
        /*06c8*/ 	.word	0x00000000
        /*06cc*/ 	.word	0x00000060
        /*06d0*/ 	.short	0x010a
        /*06d2*/ 	.byte	0xff
	.zero		1


	//   ....[94]....
        /*06d4*/ 	.word	0x00006af0
        /*06d8*/ 	.word	0x00000004
        /*06dc*/ 	.word	0x00000008
        /*06e0*/ 	.short	0x010a
        /*06e2*/ 	.byte	0xff
	.zero		1


	//   ....[95]....
        /*06e4*/ 	.word	0x00006bd0
        /*06e8*/ 	.word	0x00000002
        /*06ec*/ 	.word	0x00000008
        /*06f0*/ 	.short	0x010a
        /*06f2*/ 	.byte	0xff
	.zero		1


	//   ....[96]....
        /*06f4*/ 	.word	0x00006c20
        /*06f8*/ 	.word	0x00000000
        /*06fc*/ 	.word	0x00000050
        /*0700*/ 	.short	0x010a
        /*0702*/ 	.byte	0xff
	.zero		1


	//   ....[97]....
        /*0704*/ 	.word	0x00006c80
        /*0708*/ 	.word	0x00000000
        /*070c*/ 	.word	0x00000090
        /*0710*/ 	.short	0x010a
        /*0712*/ 	.byte	0xff
	.zero		1


	//   ....[98]....
        /*0714*/ 	.word	0x00006ce0
        /*0718*/ 	.word	0x00000000
        /*071c*/ 	.word	0x00000000
        /*0720*/ 	.short	0x010a
        /*0722*/ 	.byte	0xff
	.zero		1


	//   ....[99]....
        /*0724*/ 	.word	0x00006d40
        /*0728*/ 	.word	0x00000000
        /*072c*/ 	.word	0x00000000
        /*0730*/ 	.short	0x010a
        /*0732*/ 	.byte	0xff
	.zero		1


	//   ....[100]....
        /*0734*/ 	.word	0x00006da0
        /*0738*/ 	.word	0x00000000
        /*073c*/ 	.word	0x00000000
        /*0740*/ 	.short	0x010a
        /*0742*/ 	.byte	0xff
	.zero		1


	//   ....[101]....
        /*0744*/ 	.word	0x00006e00
        /*0748*/ 	.word	0x00000000
        /*074c*/ 	.word	0x00000000
        /*0750*/ 	.short	0x010a
        /*0752*/ 	.byte	0xff
	.zero		1


	//   ....[102]....
        /*0754*/ 	.word	0x00006e60
        /*0758*/ 	.word	0x00000000
        /*075c*/ 	.word	0x000000d0
        /*0760*/ 	.short	0x010a
        /*0762*/ 	.byte	0xff
	.zero		1


	//   ....[103]....
        /*0764*/ 	.word	0x00006eb0
        /*0768*/ 	.word	0x00000000
        /*076c*/ 	.word	0x00000050
        /*0770*/ 	.short	0x010a
        /*0772*/ 	.byte	0xff
	.zero		1


	//   ....[104]....
        /*0774*/ 	.word	0x00006f10
        /*0778*/ 	.word	0x00000000
        /*077c*/ 	.word	0x00000048
        /*0780*/ 	.short	0x010a
        /*0782*/ 	.byte	0xff
	.zero		1


	//   ....[105]....
        /*0784*/ 	.word	0x00006f70
        /*0788*/ 	.word	0x00000003
        /*078c*/ 	.word	0x00000038
        /*0790*/ 	.short	0x010a
        /*0792*/ 	.byte	0xff
	.zero		1


	//   ....[106]....
        /*0794*/ 	.word	0x00006fc0
        /*0798*/ 	.word	0x00000000
        /*079c*/ 	.word	0x00000050
        /*07a0*/ 	.short	0x010a
        /*07a2*/ 	.byte	0xff
	.zero		1


	//   ....[107]....
        /*07a4*/ 	.word	0x00007020
        /*07a8*/ 	.word	0x00000000
        /*07ac*/ 	.word	0x00000030
        /*07b0*/ 	.short	0x010a
        /*07b2*/ 	.byte	0xff
	.zero		1


	//   ....[108]....
        /*07b4*/ 	.word	0x00007070
        /*07b8*/ 	.word	0x00000071
        /*07bc*/ 	.word	0x00000070
        /*07c0*/ 	.short	0x010a
        /*07c2*/ 	.byte	0xff
	.zero		1


	//----- nvinfo : EIATTR_NUM_MBARRIERS
	.align		4
.L_47:
        /*07c4*/ 	.byte	0x03, 0x38
        /*07c6*/ 	.short	0x001b


	//----- nvinfo : EIATTR_EXIT_INSTR_OFFSETS
	.align		4
        /*07c8*/ 	.byte	0x04, 0x1c
        /*07ca*/ 	.short	(.L_49 - .L_48)


	//   ....[0]....
.L_48:
        /*07cc*/ 	.word	0x00002720


	//   ....[1]....
        /*07d0*/ 	.word	0x00002c20


	//   ....[2]....
        /*07d4*/ 	.word	0x00002c80


	//   ....[3]....
        /*07d8*/ 	.word	0x00003f20


	//   ....[4]....
        /*07dc*/ 	.word	0x00004a50


	//   ....[5]....
        /*07e0*/ 	.word	0x00004a90


	//   ....[6]....
        /*07e4*/ 	.word	0x00006750


	//----- nvinfo : EIATTR_MAX_THREADS
	.align		4
.L_49:
        /*07e8*/ 	.byte	0x04, 0x05
        /*07ea*/ 	.short	(.L_51 - .L_50)
.L_50:
        /*07ec*/ 	.word	0x00000100
        /*07f0*/ 	.word	0x00000001
        /*07f4*/ 	.word	0x00000001


	//----- nvinfo : EIATTR_CRS_STACK_SIZE
	.align		4
.L_51:
        /*07f8*/ 	.byte	0x04, 0x1e
        /*07fa*/ 	.short	(.L_53 - .L_52)
.L_52:
        /*07fc*/ 	.word	0x00000000


	//----- nvinfo : EIATTR_CBANK_PARAM_SIZE
	.align		4
.L_53:
        /*0800*/ 	.byte	0x03, 0x19
        /*0802*/ 	.short	0x0800


	//----- nvinfo : EIATTR_PARAM_CBANK
	.align		4
        /*0804*/ 	.byte	0x04, 0x0a
        /*0806*/ 	.short	(.L_55 - .L_54)
	.align		4
.L_54:
        /*0808*/ 	.word	index@(.nv.constant0._ZN7cutlass13device_kernelINS_4gemm6kernel13GemmUniversalIN4cute5tupleIJiiiiEEENS1_10collective13CollectiveMmaINS1_35MainloopSm100TmaUmmaWarpSpecializedILi3ELi2ELi4ENS5_IJNS4_1CILi2EEENSA_ILi1EEESC_EEEEENS5_IJNSA_ILi128EEENSA_ILi64EEESG_EEEaNS5_IJlSC_lEEEaSI_NS4_8TiledMMAINS4_8MMA_AtomIJNS4_21SM100_MMA_S8_2x1SM_SSIaaiLi128ELi64ELNS4_4UMMA5MajorE0ELSN_0ELNSM_8SaturateE0EEEEEENS4_6LayoutINS5_IJSC_SC_SC_EEENS5_IJNSA_ILi0EEEST_ST_EEEEENS5_IJNS4_10UnderscoreESW_SW_EEEEENS4_18SM100_TMA_2SM_LOADENS4_14ComposedLayoutINS4_7SwizzleILi2ELi4ELi3EEENS4_18smem_ptr_flag_bitsILi8EEENSR_INS5_IJNSA_ILi8EEESG_EEENS5_IJSG_SC_EEEEEEEvNS4_8identityESZ_S19_vS1A_EENS_8epilogue10collective18CollectiveEpilogueINS1C_23Sm100TmaWarpSpecializedILi1ELi1ELi32ELb0ELb0EEEJNS5_IJSG_SG_SG_EEENS5_IJNSR_ISG_SC_EES1I_EEEaSI_aSI_NS1C_6fusion15FusionCallbacksIS1G_NS1K_17LinearCombinationIaiaiLNS_15FloatRoundStyleE2EEES1H_S1J_JEEENS4_5SM1004TMEM4LOAD26SM100_TMEM_LOAD_32dp32b32xENS4_13SM90_TMA_LOADES19_NS4_39AutoVectorizingCopyWithAssumedAlignmentILi128EEENS4_14SM90_TMA_STOREES19_S1W_S1W_EEEvvEEEEvNT_6ParamsE)
        /*080c*/ 	.short	0x0380
        /*080e*/ 	.short	0x0800


	//----- nvinfo : EIATTR_SW_WAR
	.align		4
.L_55:
        /*0810*/ 	.byte	0x04, 0x36
        /*0812*/ 	.short	(.L_57 - .L_56)
.L_56:
        /*0814*/ 	.word	0x00000008
.L_57:


//--------------------- .nv.callgraph             --------------------------
	.section	.nv.callgraph,"",@"SHT_CUDA_CALLGRAPH"
	.align	4
	.sectionentsize	8
	.align		4
        /*0000*/ 	.word	0x00000000
	.align		4
        /*0004*/ 	.word	0xffffffff
	.align		4
        /*0008*/ 	.word	index@(_ZN7cutlass13device_kernelINS_4gemm6kernel13GemmUniversalIN4cute5tupleIJiiiiEEENS1_10collective13CollectiveMmaINS1_35MainloopSm100TmaUmmaWarpSpecializedILi3ELi2ELi4ENS5_IJNS4_1CILi2EEENSA_ILi1EEESC_EEEEENS5_IJNSA_ILi128EEENSA_ILi64EEESG_EEEaNS5_IJlSC_lEEEaSI_NS4_8TiledMMAINS4_8MMA_AtomIJNS4_21SM100_MMA_S8_2x1SM_SSIaaiLi128ELi64ELNS4_4UMMA5MajorE0ELSN_0ELNSM_8SaturateE0EEEEEENS4_6LayoutINS5_IJSC_SC_SC_EEENS5_IJNSA_ILi0EEEST_ST_EEEEENS5_IJNS4_10UnderscoreESW_SW_EEEEENS4_18SM100_TMA_2SM_LOADENS4_14ComposedLayoutINS4_7SwizzleILi2ELi4ELi3EEENS4_18smem_ptr_flag_bitsILi8EEENSR_INS5_IJNSA_ILi8EEESG_EEENS5_IJSG_SC_EEEEEEEvNS4_8identityESZ_S19_vS1A_EENS_8epilogue10collective18CollectiveEpilogueINS1C_23Sm100TmaWarpSpecializedILi1ELi1ELi32ELb0ELb0EEEJNS5_IJSG_SG_SG_EEENS5_IJNSR_ISG_SC_EES1I_EEEaSI_aSI_NS1C_6fusion15FusionCallbacksIS1G_NS1K_17LinearCombinationIaiaiLNS_15FloatRoundStyleE2EEES1H_S1J_JEEENS4_5SM1004TMEM4LOAD26SM100_TMEM_LOAD_32dp32b32xENS4_13SM90_TMA_LOADES19_NS4_39AutoVectorizingCopyWithAssumedAlignmentILi128EEENS4_14SM90_TMA_STOREES19_S1W_S1W_EEEvvEEEEvNT_6ParamsE)
	.align		4
        /*000c*/ 	.word	index@(__assertfail)
	.align		4
        /*0010*/ 	.word	0x00000000
	.align		4
        /*0014*/ 	.word	0xfffffffe
	.align		4
        /*0018*/ 	.word	0x00000000
	.align		4
        /*001c*/ 	.word	0xfffffffd
	.align		4
        /*0020*/ 	.word	0x00000000
	.align		4
        /*0024*/ 	.word	0xfffffffc


//--------------------- .nv.constant4             --------------------------
	.section	.nv.constant4,"a",@progbits
	.align	8
	.align		8
.nv.constant4:
        /*0000*/ 	.dword	__assertfail
	.align		8
        /*0008*/ 	.dword	__unnamed_1
	.align		8
        /*0010*/ 	.dword	__unnamed_2
	.align		8
        /*0018*/ 	.dword	_ZN40_INTERNAL_44353caf_4_k_cu_838defd2_104094cuda3std3__45__cpo5beginE
	.align		8
        /*0020*/ 	.dword	_ZN40_INTERNAL_44353caf_4_k_cu_838defd2_104094cuda3std3__45__cpo3endE
	.align		8
        /*0028*/ 	.dword	_ZN40_INTERNAL_44353caf_4_k_cu_838defd2_104094cuda3std3__45__cpo6cbeginE
	.align		8
        /*0030*/ 	.dword	_ZN40_INTERNAL_44353caf_4_k_cu_838defd2_104094cuda3std3__45__cpo4cendE
	.align		8
        /*0038*/ 	.dword	_ZN40_INTERNAL_44353caf_4_k_cu_838defd2_104094cuda3std3__442_GLOBAL__N__44353caf_4_k_cu_838defd2_104096ignoreE
	.align		8
        /*0040*/ 	.dword	_ZN40_INTERNAL_44353caf_4_k_cu_838defd2_104094cuda3std3__419piecewise_constructE
	.align		8
        /*0048*/ 	.dword	_ZN40_INTERNAL_44353caf_4_k_cu_838defd2_104094cuda3std3__48in_placeE
	.align		8
        /*0050*/ 	.dword	_ZN40_INTERNAL_44353caf_4_k_cu_838defd2_104094cuda3std6ranges3__45__cpo4swapE
	.align		8
        /*0058*/ 	.dword	_ZN40_INTERNAL_44353caf_4_k_cu_838defd2_104094cuda3std6ranges3__45__cpo9iter_moveE
	.align		8
        /*0060*/ 	.dword	_ZN40_INTERNAL_44353caf_4_k_cu_838defd2_104094cute7productE
	.align		8
        /*0068*/ 	.dword	_ZN40_INTERNAL_44353caf_4_k_cu_838defd2_104094cute1_E
	.align		8
        /*0070*/ 	.dword	$str$25
	.align		8
        /*0078*/ 	.dword	$str$26
	.align		8
        /*0080*/ 	.dword	$str$27
	.align		8
        /*0088*/ 	.dword	$str$28


//--------------------- .text._ZN7cutlass13device_kernelINS_4gemm6kernel13GemmUniversalIN4cute5tupleIJiiiiEEENS1_10collective13CollectiveMmaINS1_35MainloopSm100TmaUmmaWarpSpecializedILi3ELi2ELi4ENS5_IJNS4_1CILi2EEENSA_ILi1EEESC_EEEEENS5_IJNSA_ILi128EEENSA_ILi64EEESG_EEEaNS5_IJlSC_lEEEaSI_NS4_8TiledMMAINS4_8MMA_AtomIJNS4_21SM100_MMA_S8_2x1SM_SSIaaiLi128ELi64ELNS4_4UMMA5MajorE0ELSN_0ELNSM_8SaturateE0EEEEEENS4_6LayoutINS5_IJSC_SC_SC_EEENS5_IJNSA_ILi0EEEST_ST_EEEEENS5_IJNS4_10UnderscoreESW_SW_EEEEENS4_18SM100_TMA_2SM_LOADENS4_14ComposedLayoutINS4_7SwizzleILi2ELi4ELi3EEENS4_18smem_ptr_flag_bitsILi8EEENSR_INS5_IJNSA_ILi8EEESG_EEENS5_IJSG_SC_EEEEEEEvNS4_8identityESZ_S19_vS1A_EENS_8epilogue10collective18CollectiveEpilogueINS1C_23Sm100TmaWarpSpecializedILi1ELi1ELi32ELb0ELb0EEEJNS5_IJSG_SG_SG_EEENS5_IJNSR_ISG_SC_EES1I_EEEaSI_aSI_NS1C_6fusion15FusionCallbacksIS1G_NS1K_17LinearCombinationIaiaiLNS_15FloatRoundStyleE2EEES1H_S1J_JEEENS4_5SM1004TMEM4LOAD26SM100_TMEM_LOAD_32dp32b32xENS4_13SM90_TMA_LOADES19_NS4_39AutoVectorizingCopyWithAssumedAlignmentILi128EEENS4_14SM90_TMA_STOREES19_S1W_S1W_EEEvvEEEEvNT_6ParamsE --------------------------
	.section	.text._ZN7cutlass13device_kernelINS_4gemm6kernel13GemmUniversalIN4cute5tupleIJiiiiEEENS1_10collective13CollectiveMmaINS1_35MainloopSm100TmaUmmaWarpSpecializedILi3ELi2ELi4ENS5_IJNS4_1CILi2EEENSA_ILi1EEESC_EEEEENS5_IJNSA_ILi128EEENSA_ILi64EEESG_EEEaNS5_IJlSC_lEEEaSI_NS4_8TiledMMAINS4_8MMA_AtomIJNS4_21SM100_MMA_S8_2x1SM_SSIaaiLi128ELi64ELNS4_4UMMA5MajorE0ELSN_0ELNSM_8SaturateE0EEEEEENS4_6LayoutINS5_IJSC_SC_SC_EEENS5_IJNSA_ILi0EEEST_ST_EEEEENS5_IJNS4_10UnderscoreESW_SW_EEEEENS4_18SM100_TMA_2SM_LOADENS4_14ComposedLayoutINS4_7SwizzleILi2ELi4ELi3EEENS4_18smem_ptr_flag_bitsILi8EEENSR_INS5_IJNSA_ILi8EEESG_EEENS5_IJSG_SC_EEEEEEEvNS4_8identityESZ_S19_vS1A_EENS_8epilogue10collective18CollectiveEpilogueINS1C_23Sm100TmaWarpSpecializedILi1ELi1ELi32ELb0ELb0EEEJNS5_IJSG_SG_SG_EEENS5_IJNSR_ISG_SC_EES1I_EEEaSI_aSI_NS1C_6fusion15FusionCallbacksIS1G_NS1K_17LinearCombinationIaiaiLNS_15FloatRoundStyleE2EEES1H_S1J_JEEENS4_5SM1004TMEM4LOAD26SM100_TMEM_LOAD_32dp32b32xENS4_13SM90_TMA_LOADES19_NS4_39AutoVectorizingCopyWithAssumedAlignmentILi128EEENS4_14SM90_TMA_STOREES19_S1W_S1W_EEEvvEEEEvNT_6ParamsE,"ax",@progbits
	.align	128
.text._ZN7cutlass13device_kernelINS_4gemm6kernel13GemmUniversalIN4cute5tupleIJiiiiEEENS1_10collective13CollectiveMmaINS1_35MainloopSm100TmaUmmaWarpSpecializedILi3ELi2ELi4ENS5_IJNS4_1CILi2EEENSA_ILi1EEESC_EEEEENS5_IJNSA_ILi128EEENSA_ILi64EEESG_EEEaNS5_IJlSC_lEEEaSI_NS4_8TiledMMAINS4_8MMA_AtomIJNS4_21SM100_MMA_S8_2x1SM_SSIaaiLi128ELi64ELNS4_4UMMA5MajorE0ELSN_0ELNSM_8SaturateE0EEEEEENS4_6LayoutINS5_IJSC_SC_SC_EEENS5_IJNSA_ILi0EEEST_ST_EEEEENS5_IJNS4_10UnderscoreESW_SW_EEEEENS4_18SM100_TMA_2SM_LOADENS4_14ComposedLayoutINS4_7SwizzleILi2ELi4ELi3EEENS4_18smem_ptr_flag_bitsILi8EEENSR_INS5_IJNSA_ILi8EEESG_EEENS5_IJSG_SC_EEEEEEEvNS4_8identityESZ_S19_vS1A_EENS_8epilogue10collective18CollectiveEpilogueINS1C_23Sm100TmaWarpSpecializedILi1ELi1ELi32ELb0ELb0EEEJNS5_IJSG_SG_SG_EEENS5_IJNSR_ISG_SC_EES1I_EEEaSI_aSI_NS1C_6fusion15FusionCallbacksIS1G_NS1K_17LinearCombinationIaiaiLNS_15FloatRoundStyleE2EEES1H_S1J_JEEENS4_5SM1004TMEM4LOAD26SM100_TMEM_LOAD_32dp32b32xENS4_13SM90_TMA_LOADES19_NS4_39AutoVectorizingCopyWithAssumedAlignmentILi128EEENS4_14SM90_TMA_STOREES19_S1W_S1W_EEEvvEEEEvNT_6ParamsE:
        .type           _ZN7cutlass13device_kernelINS_4gemm6kernel13GemmUniversalIN4cute5tupleIJiiiiEEENS1_10collective13CollectiveMmaINS1_35MainloopSm100TmaUmmaWarpSpecializedILi3ELi2ELi4ENS5_IJNS4_1CILi2EEENSA_ILi1EEESC_EEEEENS5_IJNSA_ILi128EEENSA_ILi64EEESG_EEEaNS5_IJlSC_lEEEaSI_NS4_8TiledMMAINS4_8MMA_AtomIJNS4_21SM100_MMA_S8_2x1SM_SSIaaiLi128ELi64ELNS4_4UMMA5MajorE0ELSN_0ELNSM_8SaturateE0EEEEEENS4_6LayoutINS5_IJSC_SC_SC_EEENS5_IJNSA_ILi0EEEST_ST_EEEEENS5_IJNS4_10UnderscoreESW_SW_EEEEENS4_18SM100_TMA_2SM_LOADENS4_14ComposedLayoutINS4_7SwizzleILi2ELi4ELi3EEENS4_18smem_ptr_flag_bitsILi8EEENSR_INS5_IJNSA_ILi8EEESG_EEENS5_IJSG_SC_EEEEEEEvNS4_8identityESZ_S19_vS1A_EENS_8epilogue10collective18CollectiveEpilogueINS1C_23Sm100TmaWarpSpecializedILi1ELi1ELi32ELb0ELb0EEEJNS5_IJSG_SG_SG_EEENS5_IJNSR_ISG_SC_EES1I_EEEaSI_aSI_NS1C_6fusion15FusionCallbacksIS1G_NS1K_17LinearCombinationIaiaiLNS_15FloatRoundStyleE2EEES1H_S1J_JEEENS4_5SM1004TMEM4LOAD26SM100_TMEM_LOAD_32dp32b32xENS4_13SM90_TMA_LOADES19_NS4_39AutoVectorizingCopyWithAssumedAlignmentILi128EEENS4_14SM90_TMA_STOREES19_S1W_S1W_EEEvvEEEEvNT_6ParamsE,@function
        .size           _ZN7cutlass13device_kernelINS_4gemm6kernel13GemmUniversalIN4cute5tupleIJiiiiEEENS1_10collective13CollectiveMmaINS1_35MainloopSm100TmaUmmaWarpSpecializedILi3ELi2ELi4ENS5_IJNS4_1CILi2EEENSA_ILi1EEESC_EEEEENS5_IJNSA_ILi128EEENSA_ILi64EEESG_EEEaNS5_IJlSC_lEEEaSI_NS4_8TiledMMAINS4_8MMA_AtomIJNS4_21SM100_MMA_S8_2x1SM_SSIaaiLi128ELi64ELNS4_4UMMA5MajorE0ELSN_0ELNSM_8SaturateE0EEEEEENS4_6LayoutINS5_IJSC_SC_SC_EEENS5_IJNSA_ILi0EEEST_ST_EEEEENS5_IJNS4_10UnderscoreESW_SW_EEEEENS4_18SM100_TMA_2SM_LOADENS4_14ComposedLayoutINS4_7SwizzleILi2ELi4ELi3EEENS4_18smem_ptr_flag_bitsILi8EEENSR_INS5_IJNSA_ILi8EEESG_EEENS5_IJSG_SC_EEEEEEEvNS4_8identityESZ_S19_vS1A_EENS_8epilogue10collective18CollectiveEpilogueINS1C_23Sm100TmaWarpSpecializedILi1ELi1ELi32ELb0ELb0EEEJNS5_IJSG_SG_SG_EEENS5_IJNSR_ISG_SC_EES1I_EEEaSI_aSI_NS1C_6fusion15FusionCallbacksIS1G_NS1K_17LinearCombinationIaiaiLNS_15FloatRoundStyleE2EEES1H_S1J_JEEENS4_5SM1004TMEM4LOAD26SM100_TMEM_LOAD_32dp32b32xENS4_13SM90_TMA_LOADES19_NS4_39AutoVectorizingCopyWithAssumedAlignmentILi128EEENS4_14SM90_TMA_STOREES19_S1W_S1W_EEEvvEEEEvNT_6ParamsE,(.L_x_146 - _ZN7cutlass13device_kernelINS_4gemm6kernel13GemmUniversalIN4cute5tupleIJiiiiEEENS1_10collective13CollectiveMmaINS1_35MainloopSm100TmaUmmaWarpSpecializedILi3ELi2ELi4ENS5_IJNS4_1CILi2EEENSA_ILi1EEESC_EEEEENS5_IJNSA_ILi128EEENSA_ILi64EEESG_EEEaNS5_IJlSC_lEEEaSI_NS4_8TiledMMAINS4_8MMA_AtomIJNS4_21SM100_MMA_S8_2x1SM_SSIaaiLi128ELi64ELNS4_4UMMA5MajorE0ELSN_0ELNSM_8SaturateE0EEEEEENS4_6LayoutINS5_IJSC_SC_SC_EEENS5_IJNSA_ILi0EEEST_ST_EEEEENS5_IJNS4_10UnderscoreESW_SW_EEEEENS4_18SM100_TMA_2SM_LOADENS4_14ComposedLayoutINS4_7SwizzleILi2ELi4ELi3EEENS4_18smem_ptr_flag_bitsILi8EEENSR_INS5_IJNSA_ILi8EEESG_EEENS5_IJSG_SC_EEEEEEEvNS4_8identityESZ_S19_vS1A_EENS_8epilogue10collective18CollectiveEpilogueINS1C_23Sm100TmaWarpSpecializedILi1ELi1ELi32ELb0ELb0EEEJNS5_IJSG_SG_SG_EEENS5_IJNSR_ISG_SC_EES1I_EEEaSI_aSI_NS1C_6fusion15FusionCallbacksIS1G_NS1K_17LinearCombinationIaiaiLNS_15FloatRoundStyleE2EEES1H_S1J_JEEENS4_5SM1004TMEM4LOAD26SM100_TMEM_LOAD_32dp32b32xENS4_13SM90_TMA_LOADES19_NS4_39AutoVectorizingCopyWithAssumedAlignmentILi128EEENS4_14SM90_TMA_STOREES19_S1W_S1W_EEEvvEEEEvNT_6ParamsE)
        .other          _ZN7cutlass13device_kernelINS_4gemm6kernel13GemmUniversalIN4cute5tupleIJiiiiEEENS1_10collective13CollectiveMmaINS1_35MainloopSm100TmaUmmaWarpSpecializedILi3ELi2ELi4ENS5_IJNS4_1CILi2EEENSA_ILi1EEESC_EEEEENS5_IJNSA_ILi128EEENSA_ILi64EEESG_EEEaNS5_IJlSC_lEEEaSI_NS4_8TiledMMAINS4_8MMA_AtomIJNS4_21SM100_MMA_S8_2x1SM_SSIaaiLi128ELi64ELNS4_4UMMA5MajorE0ELSN_0ELNSM_8SaturateE0EEEEEENS4_6LayoutINS5_IJSC_SC_SC_EEENS5_IJNSA_ILi0EEEST_ST_EEEEENS5_IJNS4_10UnderscoreESW_SW_EEEEENS4_18SM100_TMA_2SM_LOADENS4_14ComposedLayoutINS4_7SwizzleILi2ELi4ELi3EEENS4_18smem_ptr_flag_bitsILi8EEENSR_INS5_IJNSA_ILi8EEESG_EEENS5_IJSG_SC_EEEEEEEvNS4_8identityESZ_S19_vS1A_EENS_8epilogue10collective18CollectiveEpilogueINS1C_23Sm100TmaWarpSpecializedILi1ELi1ELi32ELb0ELb0EEEJNS5_IJSG_SG_SG_EEENS5_IJNSR_ISG_SC_EES1I_EEEaSI_aSI_NS1C_6fusion15FusionCallbacksIS1G_NS1K_17LinearCombinationIaiaiLNS_15FloatRoundStyleE2EEES1H_S1J_JEEENS4_5SM1004TMEM4LOAD26SM100_TMEM_LOAD_32dp32b32xENS4_13SM90_TMA_LOADES19_NS4_39AutoVectorizingCopyWithAssumedAlignmentILi128EEENS4_14SM90_TMA_STOREES19_S1W_S1W_EEEvvEEEEvNT_6ParamsE,@"STO_CUDA_ENTRY STV_DEFAULT"
_ZN7cutlass13device_kernelINS_4gemm6kernel13GemmUniversalIN4cute5tupleIJiiiiEEENS1_10collective13CollectiveMmaINS1_35MainloopSm100TmaUmmaWarpSpecializedILi3ELi2ELi4ENS5_IJNS4_1CILi2EEENSA_ILi1EEESC_EEEEENS5_IJNSA_ILi128EEENSA_ILi64EEESG_EEEaNS5_IJlSC_lEEEaSI_NS4_8TiledMMAINS4_8MMA_AtomIJNS4_21SM100_MMA_S8_2x1SM_SSIaaiLi128ELi64ELNS4_4UMMA5MajorE0ELSN_0ELNSM_8SaturateE0EEEEEENS4_6LayoutINS5_IJSC_SC_SC_EEENS5_IJNSA_ILi0EEEST_ST_EEEEENS5_IJNS4_10UnderscoreESW_SW_EEEEENS4_18SM100_TMA_2SM_LOADENS4_14ComposedLayoutINS4_7SwizzleILi2ELi4ELi3EEENS4_18smem_ptr_flag_bitsILi8EEENSR_INS5_IJNSA_ILi8EEESG_EEENS5_IJSG_SC_EEEEEEEvNS4_8identityESZ_S19_vS1A_EENS_8epilogue10collective18CollectiveEpilogueINS1C_23Sm100TmaWarpSpecializedILi1ELi1ELi32ELb0ELb0EEEJNS5_IJSG_SG_SG_EEENS5_IJNSR_ISG_SC_EES1I_EEEaSI_aSI_NS1C_6fusion15FusionCallbacksIS1G_NS1K_17LinearCombinationIaiaiLNS_15FloatRoundStyleE2EEES1H_S1J_JEEENS4_5SM1004TMEM4LOAD26SM100_TMEM_LOAD_32dp32b32xENS4_13SM90_TMA_LOADES19_NS4_39AutoVectorizingCopyWithAssumedAlignmentILi128EEENS4_14SM90_TMA_STOREES19_S1W_S1W_EEEvvEEEEvNT_6ParamsE:
[----:B------:R-:W1:Y:S01]  /*0000*/  LDC R1, c[0x0][0x37c] ;  /* 0x0000df00ff017b82 */ /* 0x000e620000000800 */
[----:B------:R-:W2:Y:S01]  /*0010*/  S2R R103, SR_TID.X ;  /* 0x0000000000677919 */ /* 0x000ea20000002100 */
[----:B------:R-:W3:Y:S06]  /*0020*/  LDCU.64 UR6, c[0x0][0x890] ;  /* 0x00011200ff0677ac */ /* 0x000eec0008000a00 */
[----:B------:R-:W4:Y:S01]  /*0030*/  S2UR UR37, SR_CgaCtaId ;  /* 0x00000000002579c3 */ /* 0x000f220000008800 */
[----:B------:R-:W-:Y:S02]  /*0040*/  PRMT R99, RZ, 0x7610, R99 ;  /* 0x00007610ff637816 */ /* 0x000fe40000000063 */
[----:B------:R-:W-:Y:S01]  /*0050*/  ELECT P1, URZ, PT ;  /* 0x0000000000ff782f */ /* 0x000fe20003820000 */
[----:B------:R-:W1:Y:S01]  /*0060*/  LDCU.64 UR40, c[0x0][0x358] ;  /* 0x00006b00ff2877ac */ /* 0x000e620008000a00 */
[----:B---3--:R-:W-:-:S04]  /*0070*/  UISETP.NE.U32.AND UP0, UPT, UR6, URZ, UPT ;  /* 0x000000ff0600728c */ /* 0x008fc8000bf05070 */
[----:B------:R-:W-:Y:S02]  /*0080*/  UISETP.NE.AND.EX UP0, UPT, UR7, URZ, UPT, UP0 ;  /* 0x000000ff0700728c */ /* 0x000fe4000bf05300 */
[----:B----4-:R-:W-:Y:S02]  /*0090*/  ULOP3.LUT UR5, UR37, 0x1, URZ, 0xc0, !UPT ;  /* 0x0000000125057892 */ /* 0x010fe4000f8ec0ff */
[----:B------:R-:W-:Y:S01]  /*00a0*/  ULOP3.LUT UR4, UR37, 0x1, URZ, 0x3c, !UPT ;  /* 0x0000000125047892 */ /* 0x000fe2000f8e3cff */
[----:B--2---:R-:W-:-:S05]  /*00b0*/  SHF.R.U32.HI R106, RZ, 0x5, R103 ;  /* 0x00000005ff6a7819 */ /* 0x004fca0000011667 */
[----:B------:R-:W2:Y:S02]  /*00c0*/  SHFL.IDX PT, R0, R106, RZ, 0x1f ;  /* 0x00001fff6a007589 */ /* 0x000ea400000e0000 */
[----:B--2---:R-:W-:Y:S01]  /*00d0*/  R2UR UR10, R0 ;  /* 0x00000000000a72ca */ /* 0x004fe200000e0000 */
[----:B-1----:R-:W-:-:S14]  /*00e0*/  BRA.U UP0, `(.L_x_0) ;  /* 0x00000001002c7547 */ /* 0x002fdc000b800000 */
[----:B------:R-:W1:Y:S02]  /*00f0*/  LDCU.64 UR8, c[0x0][0x888] ;  /* 0x00011100ff0877ac */ /* 0x000e640008000a00 */
[----:B-1----:R-:W-:-:S04]  /*0100*/  UISETP.NE.U32.AND UP0, UPT, UR8, URZ, UPT ;  /* 0x000000ff0800728c */ /* 0x002fc8000bf05070 */
[----:B------:R-:W-:-:S09]  /*0110*/  UISETP.NE.AND.EX UP0, UPT, UR9, URZ, UPT, UP0 ;  /* 0x000000ff0900728c */ /* 0x000fd2000bf05300 */
[----:B------:R-:W-:Y:S05]  /*0120*/  BRA.U !UP0, `(.L_x_1) ;  /* 0x0000000108107547 */ /* 0x000fea000b800000 */
[----:B------:R-:W1:Y:S02]  /*0130*/  LDC.64 R48, c[0x0][0x888] ;  /* 0x00022200ff307b82 */ /* 0x000e640000000a00 */
[----:B-1----:R1:W5:Y:S01]  /*0140*/  LDG.E R48, desc[UR40][R48.64] ;  /* 0x0000002830307981 */ /* 0x002362000c1e1900 */
[----:B------:R-:W-:Y:S01]  /*0150*/  HFMA2 R99, -RZ, RZ, 0, 5.9604644775390625e-08 ;  /* 0x00000001ff637431 */ /* 0x000fe200000001ff */
[----:B------:R-:W-:Y:S05]  /*0160*/  BRA `(.L_x_0) ;  /* 0x00000000000c7947 */ /* 0x000fea0003800000 */
.L_x_1:
[----:B------:R-:W1:Y:S01]  /*0170*/  LDCU UR8, c[0x0][0x880] ;  /* 0x00011000ff0877ac */ /* 0x000e620008000800 */
[----:B------:R-:W-:Y:S01]  /*0180*/  HFMA2 R99, -RZ, RZ, 0, 5.9604644775390625e-08 ;  /* 0x00000001ff637431 */ /* 0x000fe200000001ff */
[----:B-1----:R-:W-:-:S07]  /*0190*/  MOV R48, UR8 ;  /* 0x0000000800307c02 */ /* 0x002fce0008000f00 */
.L_x_0:
[----:B------:R-:W2:Y:S02]  /*01a0*/  LDCU.64 UR8, c[0x0][0x8b0] ;  /* 0x00011600ff0877ac */ /* 0x000ea40008000a00 */
[----:B--2---:R-:W-:-:S04]  /*01b0*/  UISETP.NE.U32.AND UP0, UPT, UR8, URZ, UPT ;  /* 0x000000ff0800728c */ /* 0x004fc8000bf05070 */
[----:B------:R-:W-:-:S09]  /*01c0*/  UISETP.NE.AND.EX UP0, UPT, UR9, URZ, UPT, UP0 ;  /* 0x000000ff0900728c */ /* 0x000fd2000bf05300 */
[----:B------:R-:W-:Y:S05]  /*01d0*/  BRA.U UP0, `(.L_x_2) ;  /* 0x0000000100247547 */ /* 0x000fea000b800000 */
[----:B------:R-:W2:Y:S02]  /*01e0*/  LDCU.64 UR8, c[0x0][0x8a8] ;  /* 0x00011500ff0877ac */ /* 0x000ea40008000a00 */
[----:B--2---:R-:W-:-:S04]  /*01f0*/  UISETP.NE.U32.AND UP0, UPT, UR8, URZ, UPT ;  /* 0x000000ff0800728c */ /* 0x004fc8000bf05070 */
[----:B------:R-:W-:-:S09]  /*0200*/  UISETP.NE.AND.EX UP0, UPT, UR9, URZ, UPT, UP0 ;  /* 0x000000ff0900728c */ /* 0x000fd2000bf05300 */
[----:B------:R-:W-:Y:S05]  /*0210*/  BRA.U !UP0, `(.L_x_3) ;  /* 0x00000001080c7547 */ /* 0x000fea000b800000 */
[----:B------:R-:W2:Y:S02]  /*0220*/  LDC.64 R46, c[0x0][0x8a8] ;  /* 0x00022a00ff2e7b82 */ /* 0x000ea40000000a00 */
[----:B--2---:R2:W5:Y:S01]  /*0230*/  LDG.E R46, desc[UR40][R46.64] ;  /* 0x000000282e2e7981 */ /* 0x004562000c1e1900 */
[----:B------:R-:W-:Y:S05]  /*0240*/  BRA `(.L_x_2) ;  /* 0x0000000000087947 */ /* 0x000fea0003800000 */
.L_x_3:
[----:B------:R-:W2:Y:S02]  /*0250*/  LDCU UR8, c[0x0][0x8a0] ;  /* 0x00011400ff0877ac */ /* 0x000ea40008000800 */
[----:B--2---:R-:W-:Y:S02]  /*0260*/  MOV R46, UR8 ;  /* 0x00000008002e7c02 */ /* 0x004fe40008000f00 */
.L_x_2:
[----:B------:R-:W-:Y:S01]  /*0270*/  IMAD.U32 R0, RZ, RZ, UR10 ;  /* 0x0000000aff007e24 */ /* 0x000fe2000f8e00ff */
[----:B------:R-:W-:Y:S04]  /*0280*/  BSSY.RECONVERGENT B0, `(.L_x_4) ;  /* 0x000000c000007945 */ /* 0x000fe80003800200 */
[C---:B------:R-:W-:Y:S02]  /*0290*/  ISETP.NE.OR P2, PT, R0.reuse, 0x1, !P1 ;  /* 0x000000010000780c */ /* 0x040fe40004f45670 */
[----:B------:R-:W-:-:S11]  /*02a0*/  ISETP.NE.OR P0, PT, R0, 0x3, !P1 ;  /* 0x000000030000780c */ /* 0x000fd60004f05670 */
[----:B------:R-:W-:Y:S05]  /*02b0*/  @P2 BRA `(.L_x_5) ;  /* 0x0000000000202947 */ /* 0x000fea0003800000 */
[----:B------:R-:W3:Y:S02]  /*02c0*/  LDCU.64 UR8, c[0x0][0x348] ;  /* 0x00006900ff0877ac */ /* 0x000ee40008000a00 */
[----:B---3--:R-:W-:Y:S02]  /*02d0*/  UIADD3 UR12, UP1, UPT, UR8, 0x80, URZ ;  /* 0x00000080080c7890 */ /* 0x008fe4000ff3e0ff */
[----:B------:R-:W-:Y:S02]  /*02e0*/  UIADD3 UR8, UP0, UPT, UR8, 0x180, URZ ;  /* 0x0000018008087890 */ /* 0x000fe4000ff1e0ff */
[----:B------:R-:W-:Y:S02]  /*02f0*/  UIADD3.X UR13, UPT, UPT, URZ, UR9, URZ, UP1, !UPT ;  /* 0x00000009ff0d7290 */ /* 0x000fe40008ffe4ff */
[----:B------:R-:W-:-:S07]  /*0300*/  UIADD3.X UR9, UPT, UPT, URZ, UR9, URZ, UP0, !UPT ;  /* 0x00000009ff097290 */ /* 0x000fce00087fe4ff */
[----:B------:R3:W-:Y:S02]  /*0310*/  UTMACCTL.PF [UR12] ;  /* 0x000000000c0079b9 */ /* 0x0007e40008040000 */
[----:B------:R3:W-:Y:S02]  /*0320*/  UTMACCTL.PF [UR8] ;  /* 0x00000000080079b9 */ /* 0x0007e40008040000 */
[----:B---3--:R-:W-:Y:S01]  /*0330*/  NOP ;  /* 0x0000000000007918 */ /* 0x008fe20000000000 */
.L_x_5:
[----:B------:R-:W-:Y:S05]  /*0340*/  BSYNC.RECONVERGENT B0 ;  /* 0x0000000000007941 */ /* 0x000fea0003800200 */
.L_x_4:
[----:B------:R-:W-:Y:S04]  /*0350*/  BSSY.RECONVERGENT B0, `(.L_x_6) ;  /* 0x000000a000007945 */ /* 0x000fe80003800200 */
        /* <DEDUP_REMOVED lines=9> */
.L_x_7:
[----:B------:R-:W-:Y:S05]  /*03f0*/  BSYNC.RECONVERGENT B0 ;  /* 0x0000000000007941 */ /* 0x000fea0003800200 */
.L_x_6:
[----:B------:R-:W3:Y:S01]  /*0400*/  LDCU.64 UR8, c[0x0][0x888] ;  /* 0x00011100ff0877ac */ /* 0x000ee20008000a00 */
[----:B------:R-:W-:Y:S02]  /*0410*/  UISETP.EQ.U32.AND UP1, UPT, UR6, URZ, UPT ;  /* 0x000000ff0600728c */ /* 0x000fe4000bf22070 */
[----:B------:R-:W-:Y:S02]  /*0420*/  UPLOP3.LUT UP5, UPT, UPT, UPT, UPT, 0x80, 0x8 ;  /* 0x000000000008789c */ /* 0x000fe40003faf070 */
[----:B---3--:R-:W-:-:S04]  /*0430*/  UISETP.NE.U32.AND UP0, UPT, UR8, URZ, UPT ;  /* 0x000000ff0800728c */ /* 0x008fc8000bf05070 */
[----:B------:R-:W-:-:S04]  /*0440*/  UISETP.NE.AND.EX UP0, UPT, UR9, URZ, UPT, UP0 ;  /* 0x000000ff0900728c */ /* 0x000fc8000bf05300 */
[----:B------:R-:W-:-:S04]  /*0450*/  UISETP.EQ.OR.EX UP2, UPT, UR7, URZ, !UP0, UP1 ;  /* 0x000000ff0700728c */ /* 0x000fc8000c742710 */
[----:B------:R-:W-:-:S05]  /*0460*/  UP2UR UR44, UPR, URZ, 0x4 ;  /* 0x00000004ff2c7883 */ /* 0x000fca0008000000 */
[----:B------:R-:W-:Y:S07]  /*0470*/  BRA.U !UP2, `(.L_x_8) ;  /* 0x000000010a207547 */ /* 0x000fee000b800000 */
[----:B-----5:R-:W-:Y:S01]  /*0480*/  R2UR UR8, R48 ;  /* 0x00000000300872ca */ /* 0x020fe200000e0000 */
[----:B------:R-:W-:Y:S02]  /*0490*/  UISETP.NE.U32.AND UP2, UPT, UR6, URZ, UPT ;  /* 0x000000ff0600728c */ /* 0x000fe4000bf45070 */
[----:B------:R-:W-:Y:S02]  /*04a0*/  USEL UR6, URZ, 0xffffffff, UP0 ;  /* 0xffffffffff067887 */ /* 0x000fe40008000000 */
[----:B------:R-:W-:-:S08]  /*04b0*/  UISETP.NE.AND.EX UP2, UPT, UR7, URZ, UPT, UP2 ;  /* 0x000000ff0700728c */ /* 0x000fd0000bf45320 */
[----:B------:R-:W-:-:S04]  /*04c0*/  UISETP.NE.AND UP1, UPT, UR8, URZ, UPT ;  /* 0x000000ff0800728c */ /* 0x000fc8000bf25270 */
[----:B------:R-:W-:-:S04]  /*04d0*/  @!UP2 USEL UR6, URZ, 0xffffffff, UP1 ;  /* 0xffffffffff06a887 */ /* 0x000fc80008800000 */
[----:B------:R-:W-:-:S04]  /*04e0*/  ULOP3.LUT UR6, UR6, 0x1, URZ, 0xc0, !UPT ;  /* 0x0000000106067892 */ /* 0x000fc8000f8ec0ff */
[----:B------:R-:W-:-:S11]  /*04f0*/  UISETP.NE.U32.AND UP5, UPT, UR6, 0x1, UPT ;  /* 0x000000010600788c */ /* 0x000fd6000bfa5070 */
.L_x_8:
[----:B------:R-:W3:Y:S01]  /*0500*/  SHFL.IDX PT, R0, R106, RZ, 0x1f ;  /* 0x00001fff6a007589 */ /* 0x000ee200000e0000 */
[----:B------:R-:W-:-:S04]  /*0510*/  UISETP.NE.AND UP1, UPT, UR10, 0x2, UPT ;  /* 0x000000020a00788c */ /* 0x000fc8000bf25270 */
[----:B------:R-:W-:Y:S02]  /*0520*/  UISETP.EQ.AND UP2, UPT, UR5, URZ, !UP1 ;  /* 0x000000ff0500728c */ /* 0x000fe4000cf42270 */
[----:B------:R-:W-:-:S04]  /*0530*/  USEL UR7, URZ, 0x1, UP1 ;  /* 0x00000001ff077887 */ /* 0x000fc80008800000 */
[----:B------:R-:W-:Y:S02]  /*0540*/  PLOP3.LUT P5, PT, P1, PT, UP2, 0x80, 0x8 ;  /* 0x000000000008781c */ /* 0x000fe40000faf028 */
[----:B---3--:R-:W-:-:S13]  /*0550*/  ISETP.NE.AND P0, PT, R0, RZ, PT ;  /* 0x000000ff0000720c */ /* 0x008fda0003f05270 */
[----:B------:R-:W-:Y:S05]  /*0560*/  @P0 BRA `(.L_x_9) ;  /* 0x00000000003c0947 */ /* 0x000fea0003800000 */
[----:B------:R-:W-:Y:S01]  /*0570*/  UMOV UR8, 0x400 ;  /* 0x0000040000087882 */ /* 0x000fe20000000000 */
[----:B------:R-:W-:Y:S01]  /*0580*/  UMOV UR6, 0x1 ;  /* 0x0000000100067882 */ /* 0x000fe20000000000 */
[----:B------:R-:W-:Y:S02]  /*0590*/  ULEA UR8, UR37, UR8, 0x18 ;  /* 0x0000000825087291 */ /* 0x000fe4000f8ec0ff */
[----:B------:R-:W-:-:S04]  /*05a0*/  UIADD3 UR12, UPT, UPT, -UR6, 0x100000, URZ ;  /* 0x00100000060c7890 */ /* 0x000fc8000fffe1ff */
[----:B------:R-:W-:Y:S02]  /*05b0*/  USHF.L.U32 UR13, UR12, 0xb, URZ ;  /* 0x0000000b0c0d7899 */ /* 0x000fe400080006ff */
[----:B------:R-:W-:Y:S01]  /*05c0*/  USHF.L.U32 UR12, UR12, 0x1, URZ ;  /* 0x000000010c0c7899 */ /* 0x000fe200080006ff */
[----:B------:R-:W-:Y:S01]  /*05d0*/  ELECT P0, URZ, PT ;  /* 0x0000000000ff782f */ /* 0x000fe20003800000 */
[----:B------:R-:W3:Y:S10]  /*05e0*/  FENCE.VIEW.ASYNC.S ;  /* 0x00000000000073c6 */ /* 0x000ef40000000000 */
[----:B---3--:R3:W4:Y:S01]  /*05f0*/  SYNCS.EXCH.64 URZ, [UR8], UR12 ;  /* 0x0000000c08ff75b2 */ /* 0x0087220008000100 */
[----:B------:R3:W1:Y:S01]  /*0600*/  SYNCS.EXCH.64 URZ, [UR8+0x18], UR12 ;  /* 0x0000180c08ff75b2 */ /* 0x0006620008000100 */
[----:B------:R3:W1:Y:S01]  /*0610*/  SYNCS.EXCH.64 URZ, [UR8+0x8], UR12 ;  /* 0x0000080c08ff75b2 */ /* 0x0006620008000100 */
[----:B------:R3:W1:Y:S01]  /*0620*/  SYNCS.EXCH.64 URZ, [UR8+0x20], UR12 ;  /* 0x0000200c08ff75b2 */ /* 0x0006620008000100 */
[----:B------:R3:W1:Y:S01]  /*0630*/  SYNCS.EXCH.64 URZ, [UR8+0x10], UR12 ;  /* 0x0000100c08ff75b2 */ /* 0x0006620008000100 */
[----:B------:R3:W1:Y:S01]  /*0640*/  SYNCS.EXCH.64 URZ, [UR8+0x28], UR12 ;  /* 0x0000280c08ff75b2 */ /* 0x0006620008000100 */
[----:B------:R-:W-:Y:S01]  /*0650*/  NOP ;  /* 0x0000000000007918 */ /* 0x000fe20000000000 */
.L_x_9:
[----:B------:R-:W2:Y:S01]  /*0660*/  SHFL.IDX PT, R0, R106, RZ, 0x1f ;  /* 0x00001fff6a007589 */ /* 0x000ea200000e0000 */
[----:B------:R-:W-:Y:S01]  /*0670*/  NOP ;  /* 0x0000000000007918 */ /* 0x000fe20000000000 */
[----:B--2---:R-:W-:-:S13]  /*0680*/  ISETP.NE.AND P0, PT, R0, 0x1, PT ;  /* 0x000000010000780c */ /* 0x004fda0003f05270 */
[----:B------:R-:W-:Y:S05]  /*0690*/  @P0 BRA `(.L_x_10) ;  /* 0x00000000003c0947 */ /* 0x000fea0003800000 */
[----:B------:R-:W-:Y:S01]  /*06a0*/  UMOV UR9, 0x400 ;  /* 0x0000040000097882 */ /* 0x000fe20000000000 */
[----:B---3--:R-:W-:Y:S01]  /*06b0*/  UMOV UR8, 0x20 ;  /* 0x0000002000087882 */ /* 0x008fe20000000000 */
[----:B------:R-:W-:Y:S01]  /*06c0*/  UMOV UR6, 0x80 ;  /* 0x0000008000067882 */ /* 0x000fe20000000000 */
[----:B------:R-:W-:Y:S02]  /*06d0*/  ULEA UR9, UR37, UR9, 0x18 ;  /* 0x0000000925097291 */ /* 0x000fe4000f8ec0ff */
[----:B------:R-:W-:-:S04]  /*06e0*/  UIADD3 UR12, UPT, UPT, -UR8, 0x100000, URZ ;  /* 0x00100000080c7890 */ /* 0x000fc8000fffe1ff */
[----:B------:R-:W-:Y:S02]  /*06f0*/  USHF.L.U32 UR13, UR12, 0xb, URZ ;  /* 0x0000000b0c0d7899 */ /* 0x000fe400080006ff */
[----:B------:R-:W-:Y:S02]  /*0700*/  USHF.L.U32 UR12, UR12, 0x1, URZ ;  /* 0x000000010c0c7899 */ /* 0x000fe400080006ff */
[----:B------:R-:W-:-:S04]  /*0710*/  UIADD3 UR14, UPT, UPT, -UR6, 0x100000, URZ ;  /* 0x00100000060e7890 */ /* 0x000fc8000fffe1ff */
[----:B------:R-:W-:Y:S02]  /*0720*/  USHF.L.U32 UR15, UR14, 0xb, URZ ;  /* 0x0000000b0e0f7899 */ /* 0x000fe400080006ff */
[----:B------:R-:W-:Y:S01]  /*0730*/  USHF.L.U32 UR14, UR14, 0x1, URZ ;  /* 0x000000010e0e7899 */ /* 0x000fe200080006ff */
[----:B------:R-:W-:Y:S01]  /*0740*/  ELECT P0, URZ, PT ;  /* 0x0000000000ff782f */ /* 0x000fe20003800000 */
[----:B------:R-:W2:Y:S02]  /*0750*/  FENCE.VIEW.ASYNC.S ;  /* 0x00000000000073c6 */ /* 0x000ea40000000000 */
[----:B--2---:R2:W3:Y:S08]  /*0760*/  SYNCS.EXCH.64 URZ, [UR9+0x30], UR12 ;  /* 0x0000300c09ff75b2 */ /* 0x0044f00008000100 */
[----:B------:R2:W1:Y:S01]  /*0770*/  SYNCS.EXCH.64 URZ, [UR9+0x38], UR14 ;  /* 0x0000380e09ff75b2 */ /* 0x0004620008000100 */
[----:B------:R-:W-:Y:S01]  /*0780*/  NOP ;  /* 0x0000000000007918 */ /* 0x000fe20000000000 */
.L_x_10:
[----:B------:R-:W4:Y:S01]  /*0790*/  SHFL.IDX PT, R0, R106, RZ, 0x1f ;  /* 0x00001fff6a007589 */ /* 0x000f2200000e0000 */
[----:B------:R-:W-:Y:S01]  /*07a0*/  NOP ;  /* 0x0000000000007918 */ /* 0x000fe20000000000 */
[----:B----4-:R-:W-:-:S13]  /*07b0*/  ISETP.NE.AND P0, PT, R0, 0x3, PT ;  /* 0x000000030000780c */ /* 0x010fda0003f05270 */
[----:B------:R-:W-:Y:S05]  /*07c0*/  @P0 BRA `(.L_x_11) ;  /* 0x00000000002c0947 */ /* 0x000fea0003800000 */
[----:B---3--:R-:W-:Y:S01]  /*07d0*/  UMOV UR8, 0x400 ;  /* 0x0000040000087882 */ /* 0x008fe20000000000 */
[----:B------:R-:W-:Y:S01]  /*07e0*/  UMOV UR6, 0x20 ;  /* 0x0000002000067882 */ /* 0x000fe20000000000 */
[----:B------:R-:W-:Y:S02]  /*07f0*/  ULEA UR8, UR37, UR8, 0x18 ;  /* 0x0000000825087291 */ /* 0x000fe4000f8ec0ff */
[----:B--2---:R-:W-:-:S04]  /*0800*/  UIADD3 UR12, UPT, UPT, -UR6, 0x100000, URZ ;  /* 0x00100000060c7890 */ /* 0x004fc8000fffe1ff */
[----:B------:R-:W-:Y:S02]  /*0810*/  USHF.L.U32 UR13, UR12, 0xb, URZ ;  /* 0x0000000b0c0d7899 */ /* 0x000fe400080006ff */
[----:B------:R-:W-:Y:S01]  /*0820*/  USHF.L.U32 UR12, UR12, 0x1, URZ ;  /* 0x000000010c0c7899 */ /* 0x000fe200080006ff */
[----:B------:R-:W-:Y:S01]  /*0830*/  ELECT P0, URZ, PT ;  /* 0x0000000000ff782f */ /* 0x000fe20003800000 */
[----:B------:R-:W2:Y:S10]  /*0840*/  FENCE.VIEW.ASYNC.S ;  /* 0x00000000000073c6 */ /* 0x000eb40000000000 */
[----:B--2---:R4:W2:Y:S01]  /*0850*/  SYNCS.EXCH.64 URZ, [UR8+0x40], UR12 ;  /* 0x0000400c08ff75b2 */ /* 0x0048a20008000100 */
[----:B------:R4:W3:Y:S02]  /*0860*/  SYNCS.EXCH.64 URZ, [UR8+0x48], UR12 ;  /* 0x0000480c08ff75b2 */ /* 0x0008e40008000100 */
[----:B----4-:R-:W-:Y:S01]  /*0870*/  NOP ;  /* 0x0000000000007918 */ /* 0x010fe20000000000 */
.L_x_11:
[----:B------:R-:W4:Y:S01]  /*0880*/  SHFL.IDX PT, R0, R106, RZ, 0x1f ;  /* 0x00001fff6a007589 */ /* 0x000f2200000e0000 */
[----:B------:R-:W-:Y:S01]  /*0890*/  NOP ;  /* 0x0000000000007918 */ /* 0x000fe20000000000 */
[----:B----4-:R-:W-:-:S13]  /*08a0*/  ISETP.NE.AND P0, PT, R0, 0x4, PT ;  /* 0x000000040000780c */ /* 0x010fda0003f05270 */
[----:B------:R-:W-:Y:S05]  /*08b0*/  @P0 BRA `(.L_x_12) ;  /* 0x0000000000480947 */ /* 0x000fea0003800000 */
[----:B--2---:R-:W-:Y:S01]  /*08c0*/  UMOV UR9, 0x1e0 ;  /* 0x000001e000097882 */ /* 0x004fe20000000000 */
[----:B---3--:R-:W-:Y:S01]  /*08d0*/  UMOV UR8, 0x400 ;  /* 0x0000040000087882 */ /* 0x008fe20000000000 */
[----:B------:R-:W-:Y:S01]  /*08e0*/  USEL UR9, UR9, 0x1a0, UP5 ;  /* 0x000001a009097887 */ /* 0x000fe2000a800000 */
        /* <DEDUP_REMOVED lines=10> */
[----:B--2---:R4:W2:Y:S08]  /*0990*/  SYNCS.EXCH.64 URZ, [UR8+0x50], UR12 ;  /* 0x0000500c08ff75b2 */ /* 0x0048b00008000100 */
[----:B------:R4:W3:Y:S01]  /*09a0*/  SYNCS.EXCH.64 URZ, [UR8+0x60], UR14 ;  /* 0x0000600e08ff75b2 */ /* 0x0008e20008000100 */
[----:B------:R4:W1:Y:S01]  /*09b0*/  SYNCS.EXCH.64 URZ, [UR8+0x58], UR12 ;  /* 0x0000580c08ff75b2 */ /* 0x0008620008000100 */
[----:B------:R4:W1:Y:S02]  /*09c0*/  SYNCS.EXCH.64 URZ, [UR8+0x68], UR14 ;  /* 0x0000680e08ff75b2 */ /* 0x0008640008000100 */
[----:B----4-:R-:W-:Y:S01]  /*09d0*/  NOP ;  /* 0x0000000000007918 */ /* 0x010fe20000000000 */
.L_x_12:
[----:B------:R-:W4:Y:S01]  /*09e0*/  SHFL.IDX PT, R0, R106, RZ, 0x1f ;  /* 0x00001fff6a007589 */ /* 0x000f2200000e0000 */
[----:B------:R-:W-:Y:S01]  /*09f0*/  NOP ;  /* 0x0000000000007918 */ /* 0x000fe20000000000 */
[----:B----4-:R-:W-:-:S13]  /*0a00*/  ISETP.NE.AND P0, PT, R0, 0x5, PT ;  /* 0x000000050000780c */ /* 0x010fda0003f05270 */
[----:B------:R-:W-:Y:S05]  /*0a10*/  @P0 BRA `(.L_x_13) ;  /* 0x0000000000540947 */ /* 0x000fea0003800000 */
[----:B--2---:R-:W-:Y:S01]  /*0a20*/  UMOV UR9, 0x400 ;  /* 0x0000040000097882 */ /* 0x004fe20000000000 */
        /* <DEDUP_REMOVED lines=14> */
[----:B------:R4:W1:Y:S01]  /*0b10*/  SYNCS.EXCH.64 URZ, [UR9+0x98], UR14 ;  /* 0x0000980e09ff75b2 */ /* 0x0008620008000100 */
[----:B------:R4:W1:Y:S01]  /*0b20*/  SYNCS.EXCH.64 URZ, [UR9+0x80], UR12 ;  /* 0x0000800c09ff75b2 */ /* 0x0008620008000100 */
[----:B------:R4:W1:Y:S01]  /*0b30*/  SYNCS.EXCH.64 URZ, [UR9+0xa0], UR14 ;  /* 0x0000a00e09ff75b2 */ /* 0x0008620008000100 */
[----:B------:R4:W1:Y:S01]  /*0b40*/  SYNCS.EXCH.64 URZ, [UR9+0x88], UR12 ;  /* 0x0000880c09ff75b2 */ /* 0x0008620008000100 */
[----:B------:R4:W1:Y:S02]  /*0b50*/  SYNCS.EXCH.64 URZ, [UR9+0xa8], UR14 ;  /* 0x0000a80e09ff75b2 */ /* 0x0008640008000100 */
[----:B----4-:R-:W-:Y:S01]  /*0b60*/  NOP ;  /* 0x0000000000007918 */ /* 0x010fe20000000000 */
.L_x_13:
[----:B------:R-:W4:Y:S01]  /*0b70*/  SHFL.IDX PT, R0, R106, RZ, 0x1f ;  /* 0x00001fff6a007589 */ /* 0x000f2200000e0000 */
[----:B------:R-:W-:Y:S01]  /*0b80*/  ISETP.NE.OR P1, PT, RZ, UR10, !P1 ;  /* 0x0000000aff007c0c */ /* 0x000fe2000cf25670 */
        /* <DEDUP_REMOVED lines=12> */
[----:B------:R4:W3:Y:S01]  /*0c50*/  SYNCS.EXCH.64 URZ, [UR8+0xc0], UR12 ;  /* 0x0000c00c08ff75b2 */ /* 0x0008e20008000100 */
[----:B------:R4:W1:Y:S01]  /*0c60*/  SYNCS.EXCH.64 URZ, [UR8+0xb8], UR12 ;  /* 0x0000b80c08ff75b2 */ /* 0x0008620008000100 */
[----:B------:R4:W1:Y:S02]  /*0c70*/  SYNCS.EXCH.64 URZ, [UR8+0xc8], UR12 ;  /* 0x0000c80c08ff75b2 */ /* 0x0008640008000100 */
[----:B----4-:R-:W-:Y:S01]  /*0c80*/  NOP ;  /* 0x0000000000007918 */ /* 0x010fe20000000000 */
.L_x_14:
[----:B------:R-:W-:Y:S01]  /*0c90*/  VOTEU.ALL UP1, P1 ;  /* 0x0000000000ff7886 */ /* 0x000fe20000820000 */
[----:B---3--:R-:W3:Y:S01]  /*0ca0*/  LDCU UR8, c[0x0][0x36c] ;  /* 0x00006d80ff0877ac */ /* 0x008ee20008000800 */
[----:B------:R-:W-:Y:S01]  /*0cb0*/  NOP ;  /* 0x0000000000007918 */ /* 0x000fe20000000000 */
[----:B------:R-:W-:Y:S01]  /*0cc0*/  LOP3.LUT R10, R103, 0x1f, RZ, 0xc0, !PT ;  /* 0x0000001f670a7812 */ /* 0x000fe200078ec0ff */
[----:B--2---:R-:W-:Y:S01]  /*0cd0*/  UMOV UR12, 0x20 ;  /* 0x00000020000c7882 */ /* 0x004fe20000000000 */
[----:B------:R-:W-:Y:S01]  /*0ce0*/  @!UP1 UMOV UR6, 0x400 ;  /* 0x0000040000069882 */ /* 0x000fe20000000000 */
[----:B------:R-:W-:-:S04]  /*0cf0*/  @!UP1 UIADD3 UR12, UPT, UPT, -UR12, 0x100000, URZ ;  /* 0x001000000c0c9890 */ /* 0x000fc8000fffe1ff */
[----:B------:R-:W-:Y:S02]  /*0d00*/  @!UP1 USHF.L.U32 UR13, UR12, 0xb, URZ ;  /* 0x0000000b0c0d9899 */ /* 0x000fe400080006ff */
[----:B------:R-:W-:Y:S02]  /*0d10*/  @!UP1 USHF.L.U32 UR12, UR12, 0x1, URZ ;  /* 0x000000010c0c9899 */ /* 0x000fe400080006ff */
[----:B------:R-:W-:Y:S01]  /*0d20*/  @!UP1 ULEA UR6, UR37, UR6, 0x18 ;  /* 0x0000000625069291 */ /* 0x000fe2000f8ec0ff */
[----:B------:R-:W-:Y:S01]  /*0d30*/  VOTEU.ALL UP1, P1 ;  /* 0x0000000000ff7886 */ /* 0x000fe20000820000 */
[----:B------:R-:W-:Y:S01]  /*0d40*/  UISETP.NE.AND UP4, UPT, UR10, URZ, UPT ;  /* 0x000000ff0a00728c */ /* 0x000fe2000bf85270 */
[----:B------:R-:W2:Y:S09]  /*0d50*/  FENCE.VIEW.ASYNC.S ;  /* 0x00000000000073c6 */ /* 0x000eb20000000000 */
[----:B--2---:R2:W4:Y:S01]  /*0d60*/  @!UP1 SYNCS.EXCH.64 URZ, [UR6+0xd0], UR12 ;  /* 0x0000d00c06ff95b2 */ /* 0x0045220008000100 */
[----:B---3--:R-:W-:-:S09]  /*0d70*/  UISETP.EQ.U32.AND UP1, UPT, UR8, 0x1, UPT ;  /* 0x000000010800788c */ /* 0x008fd2000bf22070 */
[----:B------:R-:W-:Y:S05]  /*0d80*/  BRA.U !UP1, `(.L_x_15) ;  /* 0x0000000109087547 */ /* 0x000fea000b800000 */
[----:B-1--4-:R-:W-:Y:S01]  /*0d90*/  UCGABAR_ARV ;  /* 0x00000000000079c7 */ /* 0x012fe20008000000 */
[----:B------:R-:W-:Y:S05]  /*0da0*/  BRA `(.L_x_16) ;  /* 0x0000000000047947 */ /* 0x000fea0003800000 */
.L_x_15:
[----:B-1--4-:R-:W-:Y:S01]  /*0db0*/  NOP ;  /* 0x0000000000007918 */ /* 0x012fe20000000000 */
.L_x_16:
[----:B------:R-:W1:Y:S01]  /*0dc0*/  S2R R98, SR_CTAID.Y ;  /* 0x0000000000627919 */ /* 0x000e620000002600 */
[----:B------:R-:W-:-:S05]  /*0dd0*/  CS2R.32 R97, SR_CgaSize ;  /* 0x0000000000617805 */ /* 0x000fca0000008a00 */
[----:B------:R-:W-:-:S05]  /*0de0*/  IMAD R97, R97, -0xa0, RZ ;  /* 0xffffff6061617824 */ /* 0x000fca00078e02ff */
[----:B--2---:R-:W-:-:S14]  /*0df0*/  R2UR UR6, R97 ;  /* 0x00000000610672ca */ /* 0x004fdc00000e0000 */
[----:B------:R-:W2:Y:S01]  /*0e00*/  LDCU UR6, c[0x0][UR6+0x2b4] ;  /* 0x00005680060677ac */ /* 0x000ea20008000800 */
[----:B------:R-:W-:-:S05]  /*0e10*/  CS2R.32 R0, SR_CgaSize ;  /* 0x0000000000007805 */ /* 0x000fca0000008a00 */
[----:B------:R-:W-:-:S06]  /*0e20*/  IMAD R0, R0, -0xa0, RZ ;  /* 0xffffff6000007824 */ /* 0x000fcc00078e02ff */
[----:B------:R-:W3:Y:S01]  /*0e30*/  LDC R0, c[0x0][R0+0x2a4] ;  /* 0x0000a90000007b82 */ /* 0x000ee20000000800 */
[----:B------:R-:W-:Y:S01]  /*0e40*/  PRMT R8, RZ, 0x7610, R8 ;  /* 0x00007610ff087816 */ /* 0x000fe20000000008 */
[----:B------:R-:W4:Y:S01]  /*0e50*/  S2R R11, SR_CTAID.X ;  /* 0x00000000000b7919 */ /* 0x000f220000002500 */
[----:B------:R-:W-:-:S05]  /*0e60*/  CS2R.32 R97, SR_CgaSize ;  /* 0x0000000000617805 */ /* 0x000fca0000008a00 */
[----:B------:R-:W-:-:S05]  /*0e70*/  IMAD R97, R97, -0xa0, RZ ;  /* 0xffffff6061617824 */ /* 0x000fca00078e02ff */
[----:B------:R-:W-:-:S14]  /*0e80*/  R2UR UR8, R97 ;  /* 0x00000000610872ca */ /* 0x000fdc00000e0000 */
[----:B------:R-:W3:Y:S01]  /*0e90*/  LDCU UR8, c[0x0][UR8+0x2b0] ;  /* 0x00005600080877ac */ /* 0x000ee20008000800 */
[----:B------:R-:W-:Y:S01]  /*0ea0*/  UISETP.NE.AND UP2, UPT, UR10, 0x2, UPT ;  /* 0x000000020a00788c */ /* 0x000fe2000bf45270 */
[----:B------:R-:W2:Y:S01]  /*0eb0*/  LDC R9, c[0x0][0xb24] ;  /* 0x0002c900ff097b82 */ /* 0x000ea20000000800 */
[----:B------:R-:W-:-:S05]  /*0ec0*/  CS2R.32 R2, SR_CgaSize ;  /* 0x0000000000027805 */ /* 0x000fca0000008a00 */
[----:B------:R-:W-:-:S06]  /*0ed0*/  IMAD R2, R2, -0xa0, RZ ;  /* 0xffffff6002027824 */ /* 0x000fcc00078e02ff */
[----:B------:R-:W3:Y:S08]  /*0ee0*/  LDC R2, c[0x0][R2+0x2a0] ;  /* 0x0000a80002027b82 */ /* 0x000ef00000000800 */
[----:B------:R-:W3:Y:S01]  /*0ef0*/  LDC R40, c[0x0][0xb24] ;  /* 0x0002c900ff287b82 */ /* 0x000ee20000000800 */
[----:B-1----:R-:W-:-:S07]  /*0f00*/  I2FP.F32.U32 R3, R98 ;  /* 0x0000006200037245 */ /* 0x002fce0000201000 */
[----:B------:R-:W1:Y:S01]  /*0f10*/  S2UR UR36, SR_CTAID.Z ;  /* 0x00000000002479c3 */ /* 0x000e620000002700 */
[----:B--2---:R-:W-:Y:S01]  /*0f20*/  ISETP.GE.AND P0, PT, R9, 0x1, PT ;  /* 0x000000010900780c */ /* 0x004fe20003f06270 */
[----:B----4-:R-:W-:Y:S01]  /*0f30*/  IMAD.MOV.U32 R97, RZ, RZ, R11 ;  /* 0x000000ffff617224 */ /* 0x010fe200078e000b */
[----:B------:R-:W-:Y:S01]  /*0f40*/  I2FP.F32.U32 R4, R11 ;  /* 0x0000000b00047245 */ /* 0x000fe20000201000 */
[----:B------:R-:W-:Y:S01]  /*0f50*/  FMUL R3, R3, UR6 ;  /* 0x0000000603037c20 */ /* 0x000fe20008400000 */
[----:B------:R-:W2:Y:S03]  /*0f60*/  LDCU UR6, c[0x0][0xb30] ;  /* 0x00016600ff0677ac */ /* 0x000ea60008000800 */
[----:B---3--:R-:W-:Y:S01]  /*0f70*/  FMUL R4, R4, UR8 ;  /* 0x0000000804047c20 */ /* 0x008fe20008400000 */
[----:B------:R-:W3:Y:S08]  /*0f80*/  F2I.U32.TRUNC.NTZ R81, R3 ;  /* 0x0000000300517305 */ /* 0x000ef0000020f000 */
[----:B------:R-:W4:Y:S01]  /*0f90*/  F2I.U32.TRUNC.NTZ R96, R4 ;  /* 0x0000000400607305 */ /* 0x000f22000020f000 */
[----:B--2---:R-:W-:Y:S01]  /*0fa0*/  UISETP.NE.AND UP3, UPT, UR6, 0x1, UPT ;  /* 0x000000010600788c */ /* 0x004fe2000bf65270 */
[----:B---3--:R-:W-:-:S05]  /*0fb0*/  IADD3 R81, PT, PT, -R81, RZ, RZ ;  /* 0x000000ff51517210 */ /* 0x008fca0007ffe1ff */
[----:B------:R-:W-:Y:S01]  /*0fc0*/  IMAD R81, R0, R81, R98 ;  /* 0x0000005100517224 */ /* 0x000fe200078e0262 */
[----:B------:R-:W-:Y:S01]  /*0fd0*/  PRMT R0, RZ, 0x7610, R0 ;  /* 0x00007610ff007816 */ /* 0x000fe20000000000 */
[----:B----4-:R-:W-:-:S04]  /*0fe0*/  IMAD.MOV R96, RZ, RZ, -R96 ;  /* 0x000000ffff607224 */ /* 0x010fc800078e0a60 */
[----:B------:R-:W-:Y:S01]  /*0ff0*/  IMAD R96, R2, R96, R11 ;  /* 0x0000006002607224 */ /* 0x000fe200078e020b */
[----:B-1----:R-:W-:Y:S06]  /*1000*/  BRA.U UP4, `(.L_x_17) ;  /* 0x0000000104247547 */ /* 0x002fec000b800000 */
[----:B------:R-:W-:Y:S01]  /*1010*/  ISETP.NE.AND P1, PT, R81, RZ, PT ;  /* 0x000000ff5100720c */ /* 0x000fe20003f25270 */
[----:B------:R-:W-:Y:S01]  /*1020*/  IMAD.MOV.U32 R0, RZ, RZ, 0x3 ;  /* 0x00000003ff007424 */ /* 0x000fe200078e00ff */
[C---:B------:R-:W-:Y:S02]  /*1030*/  LOP3.LUT R3, R96.reuse, 0xfffffffe, RZ, 0xc0, !PT ;  /* 0xfffffffe60037812 */ /* 0x040fe400078ec0ff */
[----:B------:R-:W-:Y:S02]  /*1040*/  ISETP.LT.U32.OR P1, PT, R96, 0x2, !P1 ;  /* 0x000000026000780c */ /* 0x000fe40004f21470 */
[----:B------:R-:W-:Y:S02]  /*1050*/  SHF.L.U32 R0, R0, R3, RZ ;  /* 0x0000000300007219 */ /* 0x000fe400000006ff */
[----:B------:R-:W-:Y:S02]  /*1060*/  SEL R5, RZ, 0x1, !P1 ;  /* 0x00000001ff057807 */ /* 0x000fe40004800000 */
[----:B------:R-:W-:-:S05]  /*1070*/  SEL R2, RZ, 0x2, !P1 ;  /* 0x00000002ff027807 */ /* 0x000fca0004800000 */
[----:B------:R-:W-:-:S05]  /*1080*/  IMAD.IADD R2, R5, 0x1, R2 ;  /* 0x0000000105027824 */ /* 0x000fca00078e0202 */
[----:B------:R-:W-:Y:S02]  /*1090*/  PRMT R8, R2, 0x7610, R8 ;  /* 0x0000761002087816 */ /* 0x000fe40000000008 */
.L_x_17:
[----:B------:R-:W-:Y:S05]  /*10a0*/  @!P0 BRA `(.L_x_18) ;  /* 0x0000000000b88947 */ /* 0x000fea0003800000 */
[----:B------:R-:W1:Y:S01]  /*10b0*/  LDC.64 R4, c[0x0][0xb18] ;  /* 0x0002c600ff047b82 */ /* 0x000e620000000a00 */
[----:B------:R-:W-:-:S07]  /*10c0*/  ISETP.NE.AND P0, PT, R9, 0x1, PT ;  /* 0x000000010900780c */ /* 0x000fce0003f05270 */
[----:B------:R-:W2:Y:S08]  /*10d0*/  LDC R14, c[0x0][0xb0c] ;  /* 0x0002c300ff0e7b82 */ /* 0x000eb00000000800 */
[----:B------:R-:W3:Y:S08]  /*10e0*/  LDC R13, c[0x0][0x370] ;  /* 0x0000dc00ff0d7b82 */ /* 0x000ef00000000800 */
[----:B------:R-:W4:Y:S01]  /*10f0*/  LDC R16, c[0x0][0x374] ;  /* 0x0000dd00ff107b82 */ /* 0x000f220000000800 */
[----:B-1----:R-:W-:-:S07]  /*1100*/  ISETP.NE.AND P1, PT, R4, 0x1, PT ;  /* 0x000000010400780c */ /* 0x002fce0003f25270 */
[----:B------:R-:W3:Y:S01]  /*1110*/  LDC.64 R6, c[0x0][0xb10] ;  /* 0x0002c400ff067b82 */ /* 0x000ee20000000a00 */
[----:B--2---:R-:W-:-:S07]  /*1120*/  ISETP.NE.AND P2, PT, R14, 0x1, PT ;  /* 0x000000010e00780c */ /* 0x004fce0003f45270 */
[----:B------:R-:W1:Y:S08]  /*1130*/  LDC R12, c[0x0][0xb20] ;  /* 0x0002c800ff0c7b82 */ /* 0x000e700000000800 */
[----:B------:R-:W2:Y:S01]  /*1140*/  LDC.64 R2, c[0x0][0xb28] ;  /* 0x0002ca00ff027b82 */ /* 0x000ea20000000a00 */
[----:B----4-:R-:W-:-:S04]  /*1150*/  IMAD.HI.U32 R15, R16, R5, RZ ;  /* 0x00000005100f7227 */ /* 0x010fc800078e00ff */
[----:B------:R-:W-:-:S04]  /*1160*/  IMAD.HI.U32 R5, R98, R5, RZ ;  /* 0x0000000562057227 */ /* 0x000fc800078e00ff */
[----:B---3--:R-:W-:-:S04]  /*1170*/  IMAD.HI.U32 R18, R13, R6, RZ ;  /* 0x000000060d127227 */ /* 0x008fc800078e00ff */
[C---:B------:R-:W-:Y:S01]  /*1180*/  IMAD.HI.U32 R20, R11.reuse, R6, RZ ;  /* 0x000000060b147227 */ /* 0x040fe200078e00ff */
[-C--:B------:R-:W-:Y:S02]  /*1190*/  @P2 SHF.R.U32.HI R13, RZ, R7.reuse, R18 ;  /* 0x00000007ff0d2219 */ /* 0x080fe40000011612 */
[-C--:B-1----:R-:W-:Y:S02]  /*11a0*/  @P1 SHF.R.U32.HI R16, RZ, R12.reuse, R15 ;  /* 0x0000000cff101219 */ /* 0x082fe4000001160f */
[----:B------:R-:W-:Y:S02]  /*11b0*/  SHF.R.U32.HI R5, RZ, R12, R5 ;  /* 0x0000000cff057219 */ /* 0x000fe40000011605 */
[----:B------:R-:W-:Y:S02]  /*11c0*/  SHF.R.U32.HI R20, RZ, R7, R20 ;  /* 0x00000007ff147219 */ /* 0x000fe40000011614 */
[----:B------:R-:W-:Y:S01]  /*11d0*/  SEL R5, R98, R5, !P1 ;  /* 0x0000000562057207 */ /* 0x000fe20004800000 */
[----:B--2---:R-:W-:Y:S01]  /*11e0*/  IMAD.HI.U32 R18, R16, R2, RZ ;  /* 0x0000000210127227 */ /* 0x004fe200078e00ff */
[----:B------:R-:W-:-:S02]  /*11f0*/  SEL R97, R11, R20, !P2 ;  /* 0x000000140b617207 */ /* 0x000fc40005000000 */
[----:B------:R-:W-:Y:S01]  /*1200*/  IADD3 R7, PT, PT, -R5, RZ, RZ ;  /* 0x000000ff05077210 */ /* 0x000fe20007ffe1ff */
[----:B------:R-:W-:Y:S01]  /*1210*/  IMAD.HI.U32 R6, R13, R2, RZ ;  /* 0x000000020d067227 */ /* 0x000fe200078e00ff */
[----:B------:R-:W-:-:S03]  /*1220*/  @P0 SHF.R.U32.HI R16, RZ, R3, R18 ;  /* 0x00000003ff100219 */ /* 0x000fc60000011612 */
[----:B------:R-:W-:Y:S01]  /*1230*/  IMAD R7, R4, R7, R98 ;  /* 0x0000000704077224 */ /* 0x000fe200078e0262 */
[----:B------:R-:W-:Y:S01]  /*1240*/  @P0 SHF.R.U32.HI R13, RZ, R3, R6 ;  /* 0x00000003ff0d0219 */ /* 0x000fe20000011606 */
[----:B------:R-:W-:-:S04]  /*1250*/  IMAD R16, R16, R9, RZ ;  /* 0x0000000910107224 */ /* 0x000fc800078e02ff */
[----:B------:R-:W-:Y:S01]  /*1260*/  IMAD R6, R13, R9, RZ ;  /* 0x000000090d067224 */ /* 0x000fe200078e02ff */
[----:B------:R-:W-:-:S04]  /*1270*/  ISETP.GE.AND P1, PT, R5, R16, PT ;  /* 0x000000100500720c */ /* 0x000fc80003f26270 */
[----:B------:R-:W-:Y:S01]  /*1280*/  ISETP.GE.OR P1, PT, R97, R6, P1 ;  /* 0x000000066100720c */ /* 0x000fe20000f26670 */
[----:B------:R-:W-:-:S05]  /*1290*/  IMAD.HI.U32 R6, R5, R2, RZ ;  /* 0x0000000205067227 */ /* 0x000fca00078e00ff */
[----:B------:R-:W-:-:S04]  /*12a0*/  SHF.R.U32.HI R6, RZ, R3, R6 ;  /* 0x00000003ff067219 */ /* 0x000fc80000011606 */
[----:B------:R-:W-:-:S03]  /*12b0*/  SEL R6, R5, R6, !P0 ;  /* 0x0000000605067207 */ /* 0x000fc60004000000 */
[----:B------:R-:W-:Y:S01]  /*12c0*/  @!P1 IMAD.HI.U32 R12, R97, R2, RZ ;  /* 0x00000002610c9227 */ /* 0x000fe200078e00ff */
[----:B------:R-:W-:-:S04]  /*12d0*/  IADD3 R2, PT, PT, -R6, RZ, RZ ;  /* 0x000000ff06027210 */ /* 0x000fc80007ffe1ff */
[----:B------:R-:W-:Y:S01]  /*12e0*/  @!P1 SHF.R.U32.HI R12, RZ, R3, R12 ;  /* 0x00000003ff0c9219 */ /* 0x000fe2000001160c */
[----:B------:R-:W-:-:S03]  /*12f0*/  IMAD R2, R9, R2, R5 ;  /* 0x0000000209027224 */ /* 0x000fc600078e0205 */
[----:B------:R-:W-:-:S05]  /*1300*/  @!P1 SEL R3, R97, R12, !P0 ;  /* 0x0000000c61039207 */ /* 0x000fca0004000000 */
[--C-:B------:R-:W-:Y:S02]  /*1310*/  @!P1 IMAD.IADD R6, R6, 0x1, -R3.reuse ;  /* 0x0000000106069824 */ /* 0x100fe400078e0a03 */
[----:B------:R-:W-:Y:S01]  /*1320*/  @!P1 IMAD R3, R2, R13, R3 ;  /* 0x0000000d02039224 */ /* 0x000fe200078e0203 */
[----:B------:R-:W-:Y:S01]  /*1330*/  IADD3 R2, PT, PT, -R97, RZ, RZ ;  /* 0x000000ff61027210 */ /* 0x000fe20007ffe1ff */
[----:B------:R-:W-:Y:S02]  /*1340*/  @!P1 IMAD R5, R6, R9, R97 ;  /* 0x0000000906059224 */ /* 0x000fe400078e0261 */
[----:B------:R-:W-:Y:S02]  /*1350*/  @!P1 IMAD.MOV.U32 R97, RZ, RZ, R3 ;  /* 0x000000ffff619224 */ /* 0x000fe400078e0003 */
[----:B------:R-:W-:Y:S02]  /*1360*/  IMAD R2, R14, R2, R11 ;  /* 0x000000020e027224 */ /* 0x000fe400078e020b */
[----:B------:R-:W-:-:S02]  /*1370*/  IMAD R98, R5, R4, R7 ;  /* 0x0000000405627224 */ /* 0x000fc400078e0207 */
[----:B------:R-:W-:Y:S02]  /*1380*/  IMAD R97, R97, R14, R2 ;  /* 0x0000000e61617224 */ /* 0x000fe400078e0202 */
.L_x_18:
[----:B------:R-:W-:Y:S05]  /*1390*/  BRA.U UP3, `(.L_x_19) ;  /* 0x0000000103407547 */ /* 0x000fea000b800000 */
[----:B------:R-:W1:Y:S08]  /*13a0*/  LDC.64 R4, c[0x0][0xb10] ;  /* 0x0002c400ff047b82 */ /* 0x000e700000000a00 */
[----:B------:R-:W2:Y:S08]  /*13b0*/  LDC.64 R2, c[0x0][0xb18] ;  /* 0x0002c600ff027b82 */ /* 0x000eb00000000a00 */
[----:B------:R-:W3:Y:S08]  /*13c0*/  LDC R6, c[0x0][0xb20] ;  /* 0x0002c800ff067b82 */ /* 0x000ef00000000800 */
[----:B------:R-:W4:Y:S01]  /*13d0*/  LDC R12, c[0x0][0xb0c] ;  /* 0x0002c300ff0c7b82 */ /* 0x000f220000000800 */
[----:B-1----:R-:W-:-:S05]  /*13e0*/  IMAD.HI.U32 R4, R97, R4, RZ ;  /* 0x0000000461047227 */ /* 0x002fca00078e00ff */
[----:B------:R-:W-:Y:S01]  /*13f0*/  SHF.R.U32.HI R4, RZ, R5, R4 ;  /* 0x00000005ff047219 */ /* 0x000fe20000011604 */
[----:B--2---:R-:W-:Y:S01]  /*1400*/  IMAD.HI.U32 R3, R98, R3, RZ ;  /* 0x0000000362037227 */ /* 0x004fe200078e00ff */
[----:B------:R-:W-:-:S04]  /*1410*/  ISETP.NE.AND P0, PT, R2, 0x1, PT ;  /* 0x000000010200780c */ /* 0x000fc80003f05270 */
[----:B---3--:R-:W-:-:S04]  /*1420*/  SHF.R.U32.HI R3, RZ, R6, R3 ;  /* 0x00000006ff037219 */ /* 0x008fc80000011603 */
[----:B------:R-:W-:Y:S02]  /*1430*/  SEL R3, R98, R3, !P0 ;  /* 0x0000000362037207 */ /* 0x000fe40004000000 */
[----:B----4-:R-:W-:-:S04]  /*1440*/  ISETP.NE.AND P1, PT, R12, 0x1, PT ;  /* 0x000000010c00780c */ /* 0x010fc80003f25270 */
[----:B------:R-:W-:-:S05]  /*1450*/  SEL R6, R97, R4, !P1 ;  /* 0x0000000461067207 */ /* 0x000fca0004800000 */
[----:B------:R-:W-:Y:S02]  /*1460*/  IMAD.IADD R4, R3, 0x1, -R6 ;  /* 0x0000000103047824 */ /* 0x000fe400078e0a06 */
[----:B------:R-:W-:Y:S02]  /*1470*/  IMAD.IADD R3, R6, 0x1, -R3 ;  /* 0x0000000106037824 */ /* 0x000fe400078e0a03 */
[----:B------:R-:W-:Y:S02]  /*1480*/  IMAD R97, R4, R12, R97 ;  /* 0x0000000c04617224 */ /* 0x000fe400078e0261 */
[----:B------:R-:W-:Y:S02]  /*1490*/  IMAD R98, R3, R2, R98 ;  /* 0x0000000203627224 */ /* 0x000fe400078e0262 */
.L_x_19:
[----:B------:R-:W-:Y:S05]  /*14a0*/  BRA.U !UP1, `(.L_x_20) ;  /* 0x00000001090c7547 */ /* 0x000fea000b800000 */
[----:B------:R-:W-:Y:S01]  /*14b0*/  UCGABAR_WAIT ;  /* 0x0000000000007dc7 */ /* 0x000fe20008000000 */
[----:B------:R-:W-:Y:S01]  /*14c0*/  CCTL.IVALL ;  /* 0x00000000ff00798f */ /* 0x000fe20002000000 */
[----:B------:R-:W-:Y:S05]  /*14d0*/  BRA `(.L_x_21) ;  /* 0x0000000000047947 */ /* 0x000fea0003800000 */
.L_x_20:
[----:B------:R-:W-:Y:S06]  /*14e0*/  BAR.SYNC.DEFER_BLOCKING 0x0 ;  /* 0x0000000000007b1d */ /* 0x000fec0000010000 */
.L_x_21:
[----:B------:R-:W-:Y:S05]  /*14f0*/  BRA.U UP2, `(.L_x_22) ;  /* 0x0000001102907547 */ /* 0x000fea000b800000 */
[----:B------:R-:W1:Y:S01]  /*1500*/  LDCU UR15, c[0x0][0x38c] ;  /* 0x00007180ff0f77ac */ /* 0x000e620008000800 */
[----:B------:R-:W2:Y:S01]  /*1510*/  LDC R9, c[0x0][0x370] ;  /* 0x0000dc00ff097b82 */ /* 0x000ea20000000800 */
[C---:B------:R-:W-:Y:S01]  /*1520*/  IMAD.SHL.U32 R17, R11.reuse, 0x20, RZ ;  /* 0x000000200b117824 */ /* 0x040fe200078e00ff */
[----:B------:R-:W-:Y:S01]  /*1530*/  PLOP3.LUT P1, PT, PT, PT, UP5, 0x80, 0x8 ;  /* 0x000000000008781c */ /* 0x000fe20003f2f058 */
[----:B------:R-:W-:Y:S01]  /*1540*/  UISETP.NE.AND UP1, UPT, UR10, URZ, UPT ;  /* 0x000000ff0a00728c */ /* 0x000fe2000bf25270 */
[----:B------:R-:W-:Y:S01]  /*1550*/  ISETP.NE.AND P4, PT, R10, RZ, P5 ;  /* 0x000000ff0a00720c */ /* 0x000fe20002f85270 */
[----:B------:R-:W-:Y:S01]  /*1560*/  IMAD.SHL.U32 R16, R11, 0x40, RZ ;  /* 0x000000400b107824 */ /* 0x000fe200078e00ff */
[----:B------:R-:W-:Y:S01]  /*1570*/  PLOP3.LUT P1, PT, P1, PT, PT, 0x8, 0x80 ;  /* 0x000000000080781c */ /* 0x000fe20000f2e170 */
[----:B------:R-:W-:Y:S01]  /*1580*/  IMAD.MOV.U32 R15, RZ, RZ, 0x1 ;  /* 0x00000001ff0f7424 */ /* 0x000fe200078e00ff */
[----:B------:R-:W3:Y:S01]  /*1590*/  LDC R0, c[0x0][0x374] ;  /* 0x0000dd00ff007b82 */ /* 0x000ee20000000800 */
[----:B------:R-:W-:Y:S01]  /*15a0*/  IMAD.MOV.U32 R14, RZ, RZ, RZ ;  /* 0x000000ffff0e7224 */ /* 0x000fe200078e00ff */
[----:B------:R-:W-:Y:S01]  /*15b0*/  CS2R R12, SRZ ;  /* 0x00000000000c7805 */ /* 0x000fe2000001ff00 */
[----:B------:R-:W-:Y:S01]  /*15c0*/  IMAD.MOV.U32 R10, RZ, RZ, 0x1 ;  /* 0x00000001ff0a7424 */ /* 0x000fe200078e00ff */
[----:B------:R-:W-:Y:S01]  /*15d0*/  LOP3.LUT R17, R17, 0x20, RZ, 0xc0, !PT ;  /* 0x0000002011117812 */ /* 0x000fe200078ec0ff */
[----:B------:R-:W4:Y:S01]  /*15e0*/  LDCU.64 UR24, c[0x0][0x348] ;  /* 0x00006900ff1877ac */ /* 0x000f220008000a00 */
[----:B-1----:R-:W-:-:S02]  /*15f0*/  UIADD3 UR4, UPT, UPT, UR15, 0x3f, URZ ;  /* 0x0000003f0f047890 */ /* 0x002fc4000fffe0ff */
[----:B------:R-:W-:Y:S02]  /*1600*/  USEL UR7, UR7, 0x2, UP1 ;  /* 0x0000000207077887 */ /* 0x000fe40008800000 */
[----:B------:R-:W-:Y:S01]  /*1610*/  USHF.R.S32.HI UR22, URZ, 0x1f, UR4 ;  /* 0x0000001fff167899 */ /* 0x000fe20008011404 */
[----:B------:R-:W-:-:S03]  /*1620*/  UMOV UR13, URZ ;  /* 0x000000ff000d7c82 */ /* 0x000fc60008000000 */
[----:B------:R-:W-:Y:S02]  /*1630*/  ULEA.HI UR22, UR22, UR4, URZ, 0x6 ;  /* 0x0000000416167291 */ /* 0x000fe4000f8f30ff */
[----:B------:R-:W-:Y:S02]  /*1640*/  UIADD3 UR4, UPT, UPT, UR15, -0x1, URZ ;  /* 0xffffffff0f047890 */ /* 0x000fe4000fffe0ff */
[----:B------:R-:W-:Y:S02]  /*1650*/  USHF.R.S32.HI UR22, URZ, 0x6, UR22 ;  /* 0x00000006ff167899 */ /* 0x000fe40008011416 */
[----:B------:R-:W-:Y:S02]  /*1660*/  UISETP.GE.U32.AND UP2, UPT, UR4, -0x7f, UPT ;  /* 0xffffff810400788c */ /* 0x000fe4000bf46070 */
[----:B------:R-:W-:Y:S02]  /*1670*/  UISETP.LT.U32.AND UP0, UPT, UR22, 0x3, UPT ;  /* 0x000000031600788c */ /* 0x000fe4000bf01070 */
[----:B------:R-:W-:-:S02]  /*1680*/  UIADD3 UR15, UPT, UPT, UR15, 0x7e, URZ ;  /* 0x0000007e0f0f7890 */ /* 0x000fc4000fffe0ff */
[----:B------:R-:W-:-:S04]  /*1690*/  USEL UR21, UR22, 0x3, UP0 ;  /* 0x0000000316157887 */ /* 0x000fc80008000000 */
[----:B------:R-:W-:Y:S02]  /*16a0*/  UIADD3 UR6, UPT, UPT, UR21, -0x1, URZ ;  /* 0xffffffff15067890 */ /* 0x000fe4000fffe0ff */
[----:B------:R-:W-:Y:S02]  /*16b0*/  @UP2 UIADD3 UR6, UPT, UPT, UR21, URZ, URZ ;  /* 0x000000ff15062290 */ /* 0x000fe4000fffe0ff */
[----:B------:R-:W-:Y:S02]  /*16c0*/  UIADD3 UR14, UPT, UPT, UR22, -UR21, URZ ;  /* 0x80000015160e7290 */ /* 0x000fe4000fffe0ff */
[----:B------:R-:W-:Y:S02]  /*16d0*/  UIADD3 UR5, UPT, UPT, UR6, 0x1, URZ ;  /* 0x0000000106057890 */ /* 0x000fe4000fffe0ff */
[----:B--2-4-:R-:W-:-:S12]  /*16e0*/  UIADD3 UR6, UPT, UPT, -UR6, URZ, URZ ;  /* 0x000000ff06067290 */ /* 0x014fd8000fffe1ff */
.L_x_42:
[----:B------:R-:W-:Y:S01]  /*16f0*/  UISETP.NE.AND UP0, UPT, UR37, URZ, UPT ;  /* 0x000000ff2500728c */ /* 0x000fe2000bf05270 */
[----:B------:R-:W1:Y:S08]  /*1700*/  S2UR UR37, SR_CgaCtaId ;  /* 0x00000000002579c3 */ /* 0x000e700000008800 */
[----:B------:R-:W-:Y:S05]  /*1710*/  BRA.U UP0, `(.L_x_23) ;  /* 0x0000000100347547 */ /* 0x000fea000b800000 */
[----:B------:R-:W2:Y:S01]  /*1720*/  S2R R2, SR_CgaCtaId ;  /* 0x0000000000027919 */ /* 0x000ea20000008800 */
[----:B------:R-:W-:-:S04]  /*1730*/  MOV R3, 0x400 ;  /* 0x0000040000037802 */ /* 0x000fc80000000f00 */
[----:B--2---:R-:W-:Y:S02]  /*1740*/  LEA R3, R2, R3, 0x18 ;  /* 0x0000000302037211 */ /* 0x004fe400078ec0ff */
[----:B------:R-:W-:-:S03]  /*1750*/  SHF.L.U32 R2, R10, 0x1f, RZ ;  /* 0x0000001f0a027819 */ /* 0x000fc600000006ff */
[----:B------:R-:W-:-:S04]  /*1760*/  IMAD R3, R12, 0x8, R3 ;  /* 0x000000080c037824 */ /* 0x000fc800078e0203 */
[----:B------:R-:W2:Y:S02]  /*1770*/  SYNCS.PHASECHK.TRANS64.TRYWAIT P0, [R3+URZ+0xc0], R2 ;  /* 0x0000c002030075a7 */ /* 0x000ea400080011ff */
[----:B--2---:R-:W-:Y:S05]  /*1780*/  @!P0 BRA `(.L_x_24) ;  /* 0x0000004c00f48947 */ /* 0x004fea0003800000 */
.L_x_112:
[----:B------:R-:W-:Y:S01]  /*1790*/  VIADD R12, R12, 0x1 ;  /* 0x000000010c0c7836 */ /* 0x000fe20000000000 */
[----:B------:R2:W-:Y:S04]  /*17a0*/  SYNCS.ARRIVE.TRANS64.A1T0 RZ, [R3+URZ+0xb0], RZ ;  /* 0x0000b0ff03ff79a7 */ /* 0x0005e800081000ff */
[----:B------:R-:W-:-:S04]  /*17b0*/  ISETP.NE.AND P0, PT, R12, 0x2, PT ;  /* 0x000000020c00780c */ /* 0x000fc80003f05270 */
[----:B------:R-:W-:Y:S02]  /*17c0*/  SEL R12, R12, RZ, P0 ;  /* 0x000000ff0c0c7207 */ /* 0x000fe40000000000 */
[----:B--2---:R-:W-:-:S04]  /*17d0*/  SEL R3, RZ, 0x1, P0 ;  /* 0x00000001ff037807 */ /* 0x004fc80000000000 */
[----:B------:R-:W-:-:S07]  /*17e0*/  LOP3.LUT R10, R10, R3, RZ, 0x3c, !PT ;  /* 0x000000030a0a7212 */ /* 0x000fce00078e3cff */
.L_x_23:
[----:B------:R-:W-:Y:S01]  /*17f0*/  UMOV UR4, 0x400 ;  /* 0x0000040000047882 */ /* 0x000fe20000000000 */
[----:B------:R-:W-:Y:S01]  /*1800*/  LEA.HI R3, R97, R97, RZ, 0x1 ;  /* 0x0000006161037211 */ /* 0x000fe200078f08ff */
[----:B-1----:R-:W-:Y:S01]  /*1810*/  ULEA UR4, UR37, UR4, 0x18 ;  /* 0x0000000425047291 */ /* 0x002fe2000f8ec0ff */
[----:B------:R-:W-:Y:S01]  /*1820*/  SHF.L.U32 R2, R15, 0x1f, RZ ;  /* 0x0000001f0f027819 */ /* 0x000fe200000006ff */
[----:B------:R-:W-:Y:S01]  /*1830*/  UISETP.GE.U32.AND UP0, UPT, UR15, 0x7f, UPT ;  /* 0x0000007f0f00788c */ /* 0x000fe2000bf06070 */
[----:B------:R-:W-:Y:S01]  /*1840*/  R2UR UR35, R16 ;  /* 0x00000000102372ca */ /* 0x000fe200000e0000 */
[----:B------:R-:W-:Y:S01]  /*1850*/  ULEA UR8, UR13, UR4, 0x3 ;  /* 0x000000040d087291 */ /* 0x000fe2000f8e18ff */
[----:B------:R-:W-:Y:S01]  /*1860*/  IMAD.SHL.U32 R3, R3, 0x40, RZ ;  /* 0x0000004003037824 */ /* 0x000fe200078e00ff */
[----:B------:R-:W-:Y:S01]  /*1870*/  R2UR UR11, R17 ;  /* 0x00000000110b72ca */ /* 0x000fe200000e0000 */
[----:B------:R-:W-:-:S03]  /*1880*/  UMOV UR23, URZ ;  /* 0x000000ff00177c82 */ /* 0x000fc60008000000 */
[----:B------:R-:W-:-:S03]  /*1890*/  LOP3.LUT R3, R3, 0xffffff80, RZ, 0xc0, !PT ;  /* 0xffffff8003037812 */ /* 0x000fc600078ec0ff */
[----:B------:R1:W2:Y:S01]  /*18a0*/  SYNCS.PHASECHK.TRANS64.TRYWAIT P0, [UR8+0x18], R2 ;  /* 0x00001802ff0075a7 */ /* 0x0002a20008001108 */
[----:B------:R-:W-:Y:S02]  /*18b0*/  R2UR UR9, R3 ;  /* 0x00000000030972ca */ /* 0x000fe400000e0000 */
[----:B------:R-:W-:-:S11]  /*18c0*/  R2UR UR8, R98 ;  /* 0x00000000620872ca */ /* 0x000fd600000e0000 */
[----:B------:R-:W-:Y:S02]  /*18d0*/  ULOP3.LUT UR35, UR9, 0x40, UR35, 0xf8, !UPT ;  /* 0x0000004009237892 */ /* 0x000fe4000f8ef823 */
[----:B------:R-:W-:Y:S01]  /*18e0*/  ULEA UR11, UR8, UR11, 0x6 ;  /* 0x0000000b080b7291 */ /* 0x000fe2000f8e30ff */
[----:B------:R-:W-:Y:S11]  /*18f0*/  BRA.U !UP0, `(.L_x_25) ;  /* 0x0000000108c07547 */ /* 0x000ff6000b800000 */
[----:B------:R-:W-:Y:S01]  /*1900*/  UMOV UR16, UR6 ;  /* 0x0000000600107c82 */ /* 0x000fe20008000000 */
[----:B------:R-:W-:Y:S01]  /*1910*/  UMOV UR17, UR13 ;  /* 0x0000000d00117c82 */ /* 0x000fe20008000000 */
[----:B------:R-:W-:-:S05]  /*1920*/  UMOV UR34, URZ ;  /* 0x000000ff00227c82 */ /* 0x000fca0008000000 */
.L_x_31:
[----:B------:R-:W-:Y:S01]  /*1930*/  ULEA UR33, UR17, UR4, 0x3 ;  /* 0x0000000411217291 */ /* 0x000fe2000f8e18ff */
[----:B------:R-:W-:Y:S01]  /*1940*/  @P5 MOV R3, 0x3000 ;  /* 0x0000300000035802 */ /* 0x000fe20000000f00 */
[----:B-12-4-:R-:W-:Y:S10]  /*1950*/  @P0 BRA `(.L_x_26) ;  /* 0x00000000000c0947 */ /* 0x016ff40003800000 */
[----:B------:R-:W-:-:S04]  /*1960*/  SHF.L.U32 R5, R15, 0x1f, RZ ;  /* 0x0000001f0f057819 */ /* 0x000fc800000006ff */
[----:B------:R-:W2:Y:S02]  /*1970*/  SYNCS.PHASECHK.TRANS64.TRYWAIT P0, [UR33+0x18], R5 ;  /* 0x00001805ff0075a7 */ /* 0x000ea40008001121 */
[----:B--2---:R-:W-:Y:S05]  /*1980*/  @!P0 BRA `(.L_x_27) ;  /* 0x0000004c00888947 */ /* 0x004fea0003800000 */
.L_x_26:
[----:B------:R2:W-:Y:S01]  /*1990*/  @P5 SYNCS.ARRIVE.TRANS64 RZ, [UR33], R3 ;  /* 0x00000003ffff59a7 */ /* 0x0005e20008000021 */
[----:B------:R-:W-:Y:S02]  /*19a0*/  ULOP3.LUT UR8, UR7, 0x2, URZ, 0xfc, !UPT ;  /* 0x0000000207087892 */ /* 0x000fe4000f8efcff */
[----:B------:R-:W-:Y:S02]  /*19b0*/  UIADD3 UR16, UPT, UPT, UR16, 0x1, URZ ;  /* 0x0000000110107890 */ /* 0x000fe4000fffe0ff */
[----:B------:R-:W-:Y:S02]  /*19c0*/  UISETP.NE.AND UP0, UPT, UR8, 0x2, UPT ;  /* 0x000000020800788c */ /* 0x000fe4000bf05270 */
[----:B------:R-:W-:-:S07]  /*19d0*/  UISETP.NE.AND UP2, UPT, UR16, 0x1, UPT ;  /* 0x000000011000788c */ /* 0x000fce000bf45270 */
[----:B------:R-:W-:Y:S05]  /*19e0*/  BRA.U UP0, `(.L_x_28) ;  /* 0x0000000100047547 */ /* 0x000fea000b800000 */
[----:B------:R-:W-:Y:S05]  /*19f0*/  BPT.TRAP 0x1 ;  /* 0x000000040000795c */ /* 0x000fea0000300000 */
.L_x_28:
[----:B------:R-:W-:Y:S04]  /*1a00*/  BSSY.RECONVERGENT B0, `(.L_x_29) ;  /* 0x0000003000007945 */ /* 0x000fe80003800200 */
[----:B------:R-:W-:Y:S05]  /*1a10*/  @!P4 BRA `(.L_x_30) ;  /* 0x000000000004c947 */ /* 0x000fea0003800000 */
[----:B------:R-:W-:Y:S05]  /*1a20*/  BPT.TRAP 0x1 ;  /* 0x000000040000795c */ /* 0x000fea0000300000 */
.L_x_30:
[----:B------:R-:W-:Y:S05]  /*1a30*/  BSYNC.RECONVERGENT B0 ;  /* 0x0000000000007941 */ /* 0x000fea0003800200 */
.L_x_29:
[----:B------:R-:W-:Y:S02]  /*1a40*/  UIADD3 UR13, UPT, UPT, UR17, 0x1, URZ ;  /* 0x00000001110d7890 */ /* 0x000fe4000fffe0ff */
[----:B------:R-:W-:Y:S02]  /*1a50*/  ULEA UR32, UR17, UR4, 0xc ;  /* 0x0000000411207291 */ /* 0x000fe4000f8e60ff */
[----:B------:R-:W-:Y:S02]  /*1a60*/  UISETP.NE.AND UP0, UPT, UR13, 0x3, UPT ;  /* 0x000000030d00788c */ /* 0x000fe4000bf05270 */
[----:B------:R-:W-:Y:S02]  /*1a70*/  UIADD3 UR28, UP1, UPT, UR24, 0x80, URZ ;  /* 0x00000080181c7890 */ /* 0x000fe4000ff3e0ff */
[----:B------:R-:W-:Y:S02]  /*1a80*/  USEL UR9, URZ, 0x1, UP0 ;  /* 0x00000001ff097887 */ /* 0x000fe40008000000 */
[----:B------:R-:W-:-:S02]  /*1a90*/  USEL UR13, UR13, URZ, UP0 ;  /* 0x000000ff0d0d7287 */ /* 0x000fc40008000000 */
[----:B------:R-:W-:Y:S02]  /*1aa0*/  UIADD3 UR26, UP0, UPT, UR24, 0x180, URZ ;  /* 0x00000180181a7890 */ /* 0x000fe4000ff1e0ff */
[----:B------:R-:W-:Y:S01]  /*1ab0*/  ULEA UR8, UR13, UR4, 0x3 ;  /* 0x000000040d087291 */ /* 0x000fe2000f8e18ff */
[----:B------:R-:W-:Y:S01]  /*1ac0*/  LOP3.LUT R15, R15, UR9, RZ, 0x3c, !PT ;  /* 0x000000090f0f7c12 */ /* 0x000fe2000f8e3cff */
[----:B------:R-:W-:Y:S02]  /*1ad0*/  ULOP3.LUT UR33, UR33, 0xfefffff8, URZ, 0xc0, !UPT ;  /* 0xfefffff821217892 */ /* 0x000fe4000f8ec0ff */
[----:B------:R-:W-:Y:S01]  /*1ae0*/  UIADD3.X UR29, UPT, UPT, URZ, UR25, URZ, UP1, !UPT ;  /* 0x00000019ff1d7290 */ /* 0x000fe20008ffe4ff */
[----:B-1----:R-:W-:Y:S01]  /*1af0*/  SHF.L.U32 R2, R15, 0x1f, RZ ;  /* 0x0000001f0f027819 */ /* 0x002fe200000006ff */
[----:B------:R-:W-:Y:S02]  /*1b00*/  UIADD3 UR32, UPT, UPT, UR32, 0x2400, URZ ;  /* 0x0000240020207890 */ /* 0x000fe4000fffe0ff */
[----:B------:R-:W-:Y:S01]  /*1b10*/  UIADD3.X UR27, UPT, UPT, URZ, UR25, URZ, UP0, !UPT ;  /* 0x00000019ff1b7290 */ /* 0x000fe200087fe4ff */
[----:B------:R4:W1:Y:S01]  /*1b20*/  SYNCS.PHASECHK.TRANS64.TRYWAIT P0, [UR8+0x18], R2 ;  /* 0x00001802ff0075a7 */ /* 0x0008620008001108 */
[----:B------:R-:W-:Y:S01]  /*1b30*/  ULEA UR8, UR17, UR4, 0xb ;  /* 0x0000000411087291 */ /* 0x000fe2000f8e58ff */
[----:B------:R-:W-:Y:S01]  /*1b40*/  UMOV UR18, 0x0 ;  /* 0x0000000000127882 */ /* 0x000fe20000000000 */
[----:B------:R-:W-:-:S02]  /*1b50*/  UMOV UR19, 0x10000000 ;  /* 0x1000000000137882 */ /* 0x000fc40000000000 */
[----:B------:R-:W-:Y:S01]  /*1b60*/  UIADD3 UR8, UPT, UPT, UR8, 0x5400, URZ ;  /* 0x0000540008087890 */ /* 0x000fe2000fffe0ff */
[----:B------:R2:W-:Y:S01]  /*1b70*/  UTMALDG.3D.2CTA [UR32], [UR28], desc[UR18] ;  /* 0x000012201c0075b4 */ /* 0x0005e20008211000 */
[----:B------:R-:W-:Y:S01]  /*1b80*/  UMOV UR10, UR34 ;  /* 0x00000022000a7c82 */ /* 0x000fe20008000000 */
[----:B------:R-:W-:Y:S01]  /*1b90*/  UMOV UR12, UR36 ;  /* 0x00000024000c7c82 */ /* 0x000fe20008000000 */
[----:B------:R-:W-:Y:S01]  /*1ba0*/  UMOV UR9, UR33 ;  /* 0x0000002100097c82 */ /* 0x000fe20008000000 */
[----:B------:R-:W-:Y:S01]  /*1bb0*/  UMOV UR23, UR5 ;  /* 0x0000000500177c82 */ /* 0x000fe20008000000 */
[----:B------:R-:W-:-:S03]  /*1bc0*/  UMOV UR17, UR13 ;  /* 0x0000000d00117c82 */ /* 0x000fc60008000000 */
[----:B------:R4:W-:Y:S01]  /*1bd0*/  UTMALDG.3D.2CTA [UR8], [UR26], desc[UR18] ;  /* 0x000012081a0075b4 */ /* 0x0009e20008211000 */
[----:B--2---:R-:W-:Y:S01]  /*1be0*/  UIADD3 UR34, UPT, UPT, UR34, 0x40, URZ ;  /* 0x0000004022227890 */ /* 0x004fe2000fffe0ff */
[----:B------:R-:W-:Y:S11]  /*1bf0*/  BRA.U UP2, `(.L_x_31) ;  /* 0xfffffffd024c7547 */ /* 0x000ff6000b83ffff */
.L_x_25:
[----:B----4-:R-:W-:Y:S01]  /*1c00*/  ULEA UR8, UR13, UR4, 0x3 ;  /* 0x000000040d087291 */ /* 0x010fe2000f8e18ff */
[----:B-1----:R-:W-:Y:S01]  /*1c10*/  SHF.L.U32 R2, R15, 0x1f, RZ ;  /* 0x0000001f0f027819 */ /* 0x002fe200000006ff */
[----:B------:R-:W-:Y:S01]  /*1c20*/  @!P1 SYNCS.ARRIVE.TRANS64.A1T0 RZ, [UR4+0x48], RZ ;  /* 0x000048ffffff99a7 */ /* 0x000fe20008100004 */
[----:B------:R-:W-:-:S06]  /*1c30*/  UISETP.GT.AND UP0, UPT, UR22, UR21, UPT ;  /* 0x000000151600728c */ /* 0x000fcc000bf04270 */
[----:B--2---:R1:W2:Y:S03]  /*1c40*/  SYNCS.PHASECHK.TRANS64.TRYWAIT P0, [UR8+0x18], R2 ;  /* 0x00001802ff0075a7 */ /* 0x0042a60008001108 */
[----:B------:R-:W-:Y:S05]  /*1c50*/  BRA.U !UP0, `(.L_x_32) ;  /* 0x0000000108c07547 */ /* 0x000fea000b800000 */
[----:B------:R-:W-:Y:S01]  /*1c60*/  UIADD3 UR26, UPT, UPT, UR14, UR23, URZ ;  /* 0x000000170e1a7290 */ /* 0x000fe2000fffe0ff */
[----:B------:R-:W-:-:S11]  /*1c70*/  UMOV UR27, UR13 ;  /* 0x0000000d001b7c82 */ /* 0x000fd60008000000 */
.L_x_38:
[----:B------:R-:W-:Y:S01]  /*1c80*/  ULEA UR17, UR27, UR4, 0x3 ;  /* 0x000000041b117291 */ /* 0x000fe2000f8e18ff */
[----:B--2---:R-:W-:Y:S01]  /*1c90*/  @P5 MOV R3, 0x3000 ;  /* 0x0000300000035802 */ /* 0x004fe20000000f00 */
[----:B-12---:R-:W-:Y:S10]  /*1ca0*/  @P0 BRA `(.L_x_33) ;  /* 0x00000000000c0947 */ /* 0x006ff40003800000 */
[----:B------:R-:W-:-:S04]  /*1cb0*/  SHF.L.U32 R5, R15, 0x1f, RZ ;  /* 0x0000001f0f057819 */ /* 0x000fc800000006ff */
[----:B------:R-:W2:Y:S02]  /*1cc0*/  SYNCS.PHASECHK.TRANS64.TRYWAIT P0, [UR17+0x18], R5 ;  /* 0x00001805ff0075a7 */ /* 0x000ea40008001111 */
[----:B--2---:R-:W-:Y:S05]  /*1cd0*/  @!P0 BRA `(.L_x_34) ;  /* 0x0000004800cc8947 */ /* 0x004fea0003800000 */
.L_x_33:
[----:B------:R2:W-:Y:S01]  /*1ce0*/  @P5 SYNCS.ARRIVE.TRANS64 RZ, [UR17], R3 ;  /* 0x00000003ffff59a7 */ /* 0x0005e20008000011 */
[----:B------:R-:W-:-:S04]  /*1cf0*/  ULOP3.LUT UR8, UR7, 0x2, URZ, 0xfc, !UPT ;  /* 0x0000000207087892 */ /* 0x000fc8000f8efcff */
[----:B------:R-:W-:-:S09]  /*1d00*/  UISETP.NE.AND UP0, UPT, UR8, 0x2, UPT ;  /* 0x000000020800788c */ /* 0x000fd2000bf05270 */
[----:B------:R-:W-:Y:S05]  /*1d10*/  BRA.U UP0, `(.L_x_35) ;  /* 0x0000000100047547 */ /* 0x000fea000b800000 */
[----:B------:R-:W-:Y:S05]  /*1d20*/  BPT.TRAP 0x1 ;  /* 0x000000040000795c */ /* 0x000fea0000300000 */
.L_x_35:
[----:B------:R-:W-:Y:S04]  /*1d30*/  BSSY.RECONVERGENT B0, `(.L_x_36) ;  /* 0x0000003000007945 */ /* 0x000fe80003800200 */
[----:B------:R-:W-:Y:S05]  /*1d40*/  @!P4 BRA `(.L_x_37) ;  /* 0x000000000004c947 */ /* 0x000fea0003800000 */
[----:B------:R-:W-:Y:S05]  /*1d50*/  BPT.TRAP 0x1 ;  /* 0x000000040000795c */ /* 0x000fea0000300000 */
.L_x_37:
[----:B------:R-:W-:Y:S05]  /*1d60*/  BSYNC.RECONVERGENT B0 ;  /* 0x0000000000007941 */ /* 0x000fea0003800200 */
.L_x_36:
        /* <DEDUP_REMOVED lines=9> */
[----:B------:R-:W-:Y:S02]  /*1e00*/  USHF.L.U32 UR18, UR23, 0x6, URZ ;  /* 0x0000000617127899 */ /* 0x000fe400080006ff */
[----:B------:R-:W-:Y:S01]  /*1e10*/  ULOP3.LUT UR17, UR17, 0xfefffff8, URZ, 0xc0, !UPT ;  /* 0xfefffff811117892 */ /* 0x000fe2000f8ec0ff */
[----:B-1----:R-:W-:Y:S01]  /*1e20*/  SHF.L.U32 R2, R15, 0x1f, RZ ;  /* 0x0000001f0f027819 */ /* 0x002fe200000006ff */
[----:B------:R-:W-:Y:S02]  /*1e30*/  UIADD3 UR16, UPT, UPT, UR16, 0x2400, URZ ;  /* 0x0000240010107890 */ /* 0x000fe4000fffe0ff */
[----:B------:R-:W-:Y:S01]  /*1e40*/  UIADD3.X UR33, UPT, UPT, URZ, UR25, URZ, UP1, !UPT ;  /* 0x00000019ff217290 */ /* 0x000fe20008ffe4ff */
[----:B------:R4:W1:Y:S01]  /*1e50*/  SYNCS.PHASECHK.TRANS64.TRYWAIT P0, [UR8+0x18], R2 ;  /* 0x00001802ff0075a7 */ /* 0x0008620008001108 */
[----:B------:R-:W-:-:S02]  /*1e60*/  ULEA UR8, UR27, UR4, 0xb ;  /* 0x000000041b087291 */ /* 0x000fc4000f8e58ff */
[----:B------:R-:W-:Y:S02]  /*1e70*/  UIADD3.X UR31, UPT, UPT, URZ, UR25, URZ, UP0, !UPT ;  /* 0x00000019ff1f7290 */ /* 0x000fe400087fe4ff */
[----:B------:R-:W-:Y:S01]  /*1e80*/  UIADD3 UR8, UPT, UPT, UR8, 0x5400, URZ ;  /* 0x0000540008087890 */ /* 0x000fe2000fffe0ff */
[----:B------:R-:W-:Y:S01]  /*1e90*/  UMOV UR28, 0x0 ;  /* 0x00000000001c7882 */ /* 0x000fe20000000000 */
[----:B------:R-:W-:Y:S01]  /*1ea0*/  UMOV UR29, 0x10000000 ;  /* 0x10000000001d7882 */ /* 0x000fe20000000000 */
[----:B------:R-:W-:Y:S01]  /*1eb0*/  UMOV UR19, UR35 ;  /* 0x0000002300137c82 */ /* 0x000fe20008000000 */
[----:B------:R-:W-:Y:S01]  /*1ec0*/  UMOV UR20, UR36 ;  /* 0x0000002400147c82 */ /* 0x000fe20008000000 */
[----:B------:R-:W-:Y:S01]  /*1ed0*/  UMOV UR12, UR36 ;  /* 0x00000024000c7c82 */ /* 0x000fe20008000000 */
[----:B------:R-:W-:Y:S01]  /*1ee0*/  UMOV UR9, UR17 ;  /* 0x0000001100097c82 */ /* 0x000fe20008000000 */
[----:B------:R-:W-:Y:S01]  /*1ef0*/  UMOV UR10, UR18 ;  /* 0x00000012000a7c82 */ /* 0x000fe20008000000 */
[----:B------:R4:W-:Y:S01]  /*1f00*/  UTMALDG.3D.2CTA [UR16], [UR32], desc[UR28] ;  /* 0x00001c10200075b4 */ /* 0x0009e20008211000 */
[----:B------:R-:W-:Y:S01]  /*1f10*/  UIADD3 UR23, UPT, UPT, UR23, 0x1, URZ ;  /* 0x0000000117177890 */ /* 0x000fe2000fffe0ff */
[----:B------:R-:W-:-:S03]  /*1f20*/  UMOV UR27, UR13 ;  /* 0x0000000d001b7c82 */ /* 0x000fc60008000000 */
[----:B------:R-:W-:Y:S01]  /*1f30*/  UISETP.NE.AND UP0, UPT, UR23, UR26, UPT ;  /* 0x0000001a1700728c */ /* 0x000fe2000bf05270 */
[----:B------:R4:W-:Y:S08]  /*1f40*/  UTMALDG.3D.2CTA [UR8], [UR30], desc[UR28] ;  /* 0x00001c081e0075b4 */ /* 0x0009f00008211000 */
[----:B----4-:R-:W-:Y:S05]  /*1f50*/  BRA.U UP0, `(.L_x_38) ;  /* 0xfffffffd00487547 */ /* 0x010fea000b83ffff */
.L_x_32:
[C---:B-1----:R-:W-:Y:S01]  /*1f60*/  LEA R2, R14.reuse, UR4, 0x3 ;  /* 0x000000040e027c11 */ /* 0x042fe2000f8e18ff */
[----:B------:R-:W-:Y:S01]  /*1f70*/  NOP ;  /* 0x0000000000007918 */ /* 0x000fe20000000000 */
[----:B--2---:R-:W-:Y:S02]  /*1f80*/  SHF.L.U32 R3, R13, 0x1f, RZ ;  /* 0x0000001f0d037819 */ /* 0x004fe400000006ff */
[----:B------:R-:W-:Y:S02]  /*1f90*/  LEA R4, R14, UR4, 0x4 ;  /* 0x000000040e047c11 */ /* 0x000fe4000f8e20ff */
[----:B------:R-:W1:Y:S02]  /*1fa0*/  SYNCS.PHASECHK.TRANS64.TRYWAIT P0, [R2+URZ+0x50], R3 ;  /* 0x00005003020075a7 */ /* 0x000e6400080011ff */
[----:B-1----:R-:W-:Y:S05]  /*1fb0*/  @!P0 BRA `(.L_x_39) ;  /* 0x00000048002c8947 */ /* 0x002fea0003800000 */
.L_x_115:
[----:B------:R-:W2:Y:S01]  /*1fc0*/  LDS.128 R4, [R4+0xe0] ;  /* 0x0000e00004047984 */ /* 0x000ea20000000c00 */
[----:B------:R-:W-:Y:S01]  /*1fd0*/  ISETP.GE.AND P0, PT, R40, 0x1, PT ;  /* 0x000000012800780c */ /* 0x000fe20003f06270 */
[----:B-1----:R-:W-:Y:S01]  /*1fe0*/  VIADD R2, R2, 0x60 ;  /* 0x0000006002027836 */ /* 0x002fe20000000000 */
[----:B------:R-:W-:Y:S01]  /*1ff0*/  @!PT LDS RZ, [RZ] ;  /* 0x00000000fffff984 */ /* 0x000fe20000000800 */
[----:B------:R-:W-:Y:S01]  /*2000*/  @!PT LDS RZ, [RZ] ;  /* 0x00000000fffff984 */ /* 0x000fe20000000800 */
[----:B------:R-:W-:Y:S01]  /*2010*/  @!PT LDS RZ, [RZ] ;  /* 0x00000000fffff984 */ /* 0x000fe20000000800 */
[----:B------:R-:W-:Y:S01]  /*2020*/  @!PT LDS RZ, [RZ] ;  /* 0x00000000fffff984 */ /* 0x000fe20000000800 */
[----:B------:R1:W-:Y:S06]  /*2030*/  MEMBAR.ALL.CTA ;  /* 0x0000000000007992 */ /* 0x0003ec0000008000 */
[----:B-1----:R-:W1:Y:S01]  /*2040*/  FENCE.VIEW.ASYNC.S ;  /* 0x00000000000073c6 */ /* 0x002e620000000000 */
[----:B------:R-:W-:-:S04]  /*2050*/  PRMT R2, RZ, 0x654, R2 ;  /* 0x00000654ff027816 */ /* 0x000fc80000000002 */
[----:B-1----:R1:W-:Y:S01]  /*2060*/  SYNCS.ARRIVE.TRANS64.RED.A1T0 RZ, [R2+URZ], RZ ;  /* 0x000000ff02ff79a7 */ /* 0x0023e200081004ff */
[----:B--2---:R-:W-:-:S13]  /*2070*/  LOP3.LUT P2, RZ, R6, 0x1, RZ, 0xc0, !PT ;  /* 0x0000000106ff7812 */ /* 0x004fda000784c0ff */
[----:B------:R-:W-:Y:S01]  /*2080*/  @P2 SHF.R.U32.HI R3, RZ, 0x10, R5 ;  /* 0x00000010ff032819 */ /* 0x000fe20000011605 */
[----:B------:R-:W-:Y:S01]  /*2090*/  VOTEU.ANY UP0, P2 ;  /* 0x0000000000ff7886 */ /* 0x000fe20001000100 */
[----:B------:R-:W-:Y:S02]  /*20a0*/  @P2 MOV R11, R4 ;  /* 0x00000004000b2202 */ /* 0x000fe40000000f00 */
[----:B------:R-:W-:Y:S02]  /*20b0*/  @P2 R2UR.BROADCAST UR8, R3 ;  /* 0x00000000030822ca */ /* 0x000fe400008e0000 */
[----:B------:R-:W-:-:S11]  /*20c0*/  @P2 LOP3.LUT R8, R5, 0xffff, RZ, 0xc0, !PT ;  /* 0x0000ffff05082812 */ /* 0x000fd600078ec0ff */
[----:B------:R-:W-:Y:S01]  /*20d0*/  @UP0 UMOV UR36, UR8 ;  /* 0x0000000800240c82 */ /* 0x000fe20008000000 */
[----:B-1----:R-:W-:Y:S05]  /*20e0*/  @!P0 BRA `(.L_x_40) ;  /* 0x0000000000b88947 */ /* 0x002fea0003800000 */
[----:B------:R-:W3:Y:S01]  /*20f0*/  LDC.64 R4, c[0x0][0xb18] ;  /* 0x0002c600ff047b82 */ /* 0x000ee20000000a00 */
[----:B------:R-:W-:-:S07]  /*2100*/  ISETP.NE.AND P3, PT, R40, 0x1, PT ;  /* 0x000000012800780c */ /* 0x000fce0003f65270 */
[----:B------:R-:W1:Y:S08]  /*2110*/  LDC.64 R6, c[0x0][0xb10] ;  /* 0x0002c400ff067b82 */ /* 0x000e700000000a00 */
[----:B------:R-:W2:Y:S08]  /*2120*/  LDC R18, c[0x0][0xb20] ;  /* 0x0002c800ff127b82 */ /* 0x000eb00000000800 */
[----:B------:R-:W4:Y:S01]  /*2130*/  LDC R20, c[0x0][0xb0c] ;  /* 0x0002c300ff147b82 */ /* 0x000f220000000800 */
[----:B---3--:R-:W-:Y:S01]  /*2140*/  IMAD.HI.U32 R19, R0, R5, RZ ;  /* 0x0000000500137227 */ /* 0x008fe200078e00ff */
[----:B------:R-:W-:-:S03]  /*2150*/  ISETP.NE.AND P0, PT, R4, 0x1, PT ;  /* 0x000000010400780c */ /* 0x000fc60003f05270 */
[----:B------:R-:W-:-:S03]  /*2160*/  IMAD.HI.U32 R5, R8, R5, RZ ;  /* 0x0000000508057227 */ /* 0x000fc600078e00ff */
[----:B------:R-:W3:Y:S01]  /*2170*/  LDC.64 R2, c[0x0][0xb28] ;  /* 0x0002ca00ff027b82 */ /* 0x000ee20000000a00 */
[----:B-1----:R-:W-:-:S04]  /*2180*/  IMAD.HI.U32 R22, R9, R6, RZ ;  /* 0x0000000609167227 */ /* 0x002fc800078e00ff */
[----:B------:R-:W-:Y:S01]  /*2190*/  IMAD.HI.U32 R24, R11, R6, RZ ;  /* 0x000000060b187227 */ /* 0x000fe200078e00ff */
[----:B------:R-:W-:Y:S02]  /*21a0*/  SHF.R.U32.HI R22, RZ, R7, R22 ;  /* 0x00000007ff167219 */ /* 0x000fe40000011616 */
[-C--:B--2---:R-:W-:Y:S02]  /*21b0*/  SHF.R.U32.HI R19, RZ, R18.reuse, R19 ;  /* 0x00000012ff137219 */ /* 0x084fe40000011613 */
[----:B------:R-:W-:Y:S02]  /*21c0*/  SHF.R.U32.HI R5, RZ, R18, R5 ;  /* 0x00000012ff057219 */ /* 0x000fe40000011605 */
[----:B------:R-:W-:Y:S02]  /*21d0*/  SEL R19, R0, R19, !P0 ;  /* 0x0000001300137207 */ /* 0x000fe40004000000 */
[----:B------:R-:W-:Y:S02]  /*21e0*/  SHF.R.U32.HI R24, RZ, R7, R24 ;  /* 0x00000007ff187219 */ /* 0x000fe40000011618 */
[----:B----4-:R-:W-:-:S02]  /*21f0*/  ISETP.NE.AND P1, PT, R20, 0x1, PT ;  /* 0x000000011400780c */ /* 0x010fc40003f25270 */
[----:B------:R-:W-:Y:S02]  /*2200*/  SEL R5, R8, R5, !P0 ;  /* 0x0000000508057207 */ /* 0x000fe40004000000 */
[----:B------:R-:W-:Y:S02]  /*2210*/  SEL R21, R9, R22, !P1 ;  /* 0x0000001609157207 */ /* 0x000fe40004800000 */
[----:B------:R-:W-:Y:S01]  /*2220*/  SEL R7, R11, R24, !P1 ;  /* 0x000000180b077207 */ /* 0x000fe20004800000 */
[----:B---3--:R-:W-:-:S04]  /*2230*/  IMAD.HI.U32 R22, R19, R2, RZ ;  /* 0x0000000213167227 */ /* 0x008fc800078e00ff */
[----:B------:R-:W-:Y:S01]  /*2240*/  IMAD.HI.U32 R6, R21, R2, RZ ;  /* 0x0000000215067227 */ /* 0x000fe200078e00ff */
[----:B------:R-:W-:-:S04]  /*2250*/  @P3 SHF.R.U32.HI R19, RZ, R3, R22 ;  /* 0x00000003ff133219 */ /* 0x000fc80000011616 */
[----:B------:R-:W-:Y:S01]  /*2260*/  @P3 SHF.R.U32.HI R21, RZ, R3, R6 ;  /* 0x00000003ff153219 */ /* 0x000fe20000011606 */
[----:B------:R-:W-:-:S04]  /*2270*/  IMAD R19, R40, R19, RZ ;  /* 0x0000001328137224 */ /* 0x000fc800078e02ff */
[----:B------:R-:W-:Y:S01]  /*2280*/  IMAD R6, R40, R21, RZ ;  /* 0x0000001528067224 */ /* 0x000fe200078e02ff */
[C---:B------:R-:W-:Y:S02]  /*2290*/  ISETP.GE.AND P0, PT, R5.reuse, R19, PT ;  /* 0x000000130500720c */ /* 0x040fe40003f06270 */
[----:B------:R-:W-:Y:S02]  /*22a0*/  IADD3 R19, PT, PT, -R5, RZ, RZ ;  /* 0x000000ff05137210 */ /* 0x000fe40007ffe1ff */
[----:B------:R-:W-:Y:S01]  /*22b0*/  ISETP.GE.OR P0, PT, R7, R6, P0 ;  /* 0x000000060700720c */ /* 0x000fe20000706670 */
[----:B------:R-:W-:-:S04]  /*22c0*/  IMAD.HI.U32 R6, R5, R2, RZ ;  /* 0x0000000205067227 */ /* 0x000fc800078e00ff */
[----:B------:R-:W-:Y:S01]  /*22d0*/  IMAD R8, R4, R19, R8 ;  /* 0x0000001304087224 */ /* 0x000fe200078e0208 */
[----:B------:R-:W-:-:S04]  /*22e0*/  SHF.R.U32.HI R6, RZ, R3, R6 ;  /* 0x00000003ff067219 */ /* 0x000fc80000011606 */
[----:B------:R-:W-:-:S03]  /*22f0*/  SEL R6, R5, R6, !P3 ;  /* 0x0000000605067207 */ /* 0x000fc60005800000 */
[----:B------:R-:W-:-:S04]  /*2300*/  @!P0 IMAD.HI.U32 R18, R7, R2, RZ ;  /* 0x0000000207128227 */ /* 0x000fc800078e00ff */
[----:B------:R-:W-:Y:S01]  /*2310*/  IMAD.MOV R2, RZ, RZ, -R6 ;  /* 0x000000ffff027224 */ /* 0x000fe200078e0a06 */
[----:B------:R-:W-:-:S03]  /*2320*/  @!P0 SHF.R.U32.HI R18, RZ, R3, R18 ;  /* 0x00000003ff128219 */ /* 0x000fc60000011612 */
[----:B------:R-:W-:Y:S01]  /*2330*/  IMAD R2, R40, R2, R5 ;  /* 0x0000000228027224 */ /* 0x000fe200078e0205 */
        /* <DEDUP_REMOVED lines=9> */
.L_x_40:
[----:B------:R-:W1:Y:S02]  /*23d0*/  LDCU UR8, c[0x0][0xb30] ;  /* 0x00016600ff0877ac */ /* 0x000e640008000800 */
[----:B-1----:R-:W-:-:S09]  /*23e0*/  UISETP.NE.AND UP0, UPT, UR8, 0x1, UPT ;  /* 0x000000010800788c */ /* 0x002fd2000bf05270 */
[----:B------:R-:W-:Y:S05]  /*23f0*/  BRA.U UP0, `(.L_x_41) ;  /* 0x0000000100407547 */ /* 0x000fea000b800000 */
[----:B------:R-:W1:Y:S08]  /*2400*/  LDC.64 R4, c[0x0][0xb10] ;  /* 0x0002c400ff047b82 */ /* 0x000e700000000a00 */
[----:B------:R-:W2:Y:S08]  /*2410*/  LDC.64 R2, c[0x0][0xb18] ;  /* 0x0002c600ff027b82 */ /* 0x000eb00000000a00 */
[----:B------:R-:W4:Y:S08]  /*2420*/  LDC R6, c[0x0][0xb20] ;  /* 0x0002c800ff067b82 */ /* 0x000f300000000800 */
[----:B------:R-:W3:Y:S01]  /*2430*/  LDC R18, c[0x0][0xb0c] ;  /* 0x0002c300ff127b82 */ /* 0x000ee20000000800 */
[----:B-1----:R-:W-:-:S05]  /*2440*/  IMAD.HI.U32 R4, R11, R4, RZ ;  /* 0x000000040b047227 */ /* 0x002fca00078e00ff */
[----:B------:R-:W-:Y:S01]  /*2450*/  SHF.R.U32.HI R4, RZ, R5, R4 ;  /* 0x00000005ff047219 */ /* 0x000fe20000011604 */
[----:B--2---:R-:W-:Y:S01]  /*2460*/  IMAD.HI.U32 R3, R8, R3, RZ ;  /* 0x0000000308037227 */ /* 0x004fe200078e00ff */
[----:B------:R-:W-:-:S04]  /*2470*/  ISETP.NE.AND P0, PT, R2, 0x1, PT ;  /* 0x000000010200780c */ /* 0x000fc80003f05270 */
[----:B----4-:R-:W-:-:S04]  /*2480*/  SHF.R.U32.HI R3, RZ, R6, R3 ;  /* 0x00000006ff037219 */ /* 0x010fc80000011603 */
[----:B------:R-:W-:Y:S02]  /*2490*/  SEL R3, R8, R3, !P0 ;  /* 0x0000000308037207 */ /* 0x000fe40004000000 */
[----:B---3--:R-:W-:-:S04]  /*24a0*/  ISETP.NE.AND P1, PT, R18, 0x1, PT ;  /* 0x000000011200780c */ /* 0x008fc80003f25270 */
[----:B------:R-:W-:-:S05]  /*24b0*/  SEL R4, R11, R4, !P1 ;  /* 0x000000040b047207 */ /* 0x000fca0004800000 */
[----:B------:R-:W-:Y:S02]  /*24c0*/  IMAD.IADD R5, R3, 0x1, -R4 ;  /* 0x0000000103057824 */ /* 0x000fe400078e0a04 */
[----:B------:R-:W-:Y:S02]  /*24d0*/  IMAD.IADD R3, R4, 0x1, -R3 ;  /* 0x0000000104037824 */ /* 0x000fe400078e0a03 */
[----:B------:R-:W-:Y:S02]  /*24e0*/  IMAD R11, R5, R18, R11 ;  /* 0x00000012050b7224 */ /* 0x000fe400078e020b */
[----:B------:R-:W-:-:S07]  /*24f0*/  IMAD R8, R3, R2, R8 ;  /* 0x0000000203087224 */ /* 0x000fce00078e0208 */
.L_x_41:
[----:B------:R-:W-:Y:S01]  /*2500*/  VIADD R14, R14, 0x1 ;  /* 0x000000010e0e7836 */ /* 0x000fe20000000000 */
[----:B------:R-:W-:Y:S01]  /*2510*/  PLOP3.LUT P1, PT, PT, PT, PT, 0x80, 0x8 ;  /* 0x000000000008781c */ /* 0x000fe20003f2f070 */
[----:B------:R-:W-:Y:S02]  /*2520*/  IMAD.IADD R97, R11, 0x1, R96 ;  /* 0x000000010b617824 */ /* 0x000fe400078e0260 */
[----:B------:R-:W-:Y:S01]  /*2530*/  IMAD.IADD R98, R8, 0x1, R81 ;  /* 0x0000000108627824 */ /* 0x000fe200078e0251 */
[----:B------:R-:W-:-:S04]  /*2540*/  ISETP.NE.AND P0, PT, R14, 0x2, PT ;  /* 0x000000020e00780c */ /* 0x000fc80003f05270 */
[----:B------:R-:W-:Y:S02]  /*2550*/  SEL R2, RZ, 0x1, P0 ;  /* 0x00000001ff027807 */ /* 0x000fe40000000000 */
[----:B------:R-:W-:Y:S02]  /*2560*/  SEL R14, R14, RZ, P0 ;  /* 0x000000ff0e0e7207 */ /* 0x000fe40000000000 */
[----:B------:R-:W-:Y:S01]  /*2570*/  LOP3.LUT R13, R13, R2, RZ, 0x3c, !PT ;  /* 0x000000020d0d7212 */ /* 0x000fe200078e3cff */
[----:B------:R-:W-:Y:S06]  /*2580*/  @P2 BRA `(.L_x_42) ;  /* 0xfffffff000582947 */ /* 0x000fec000383ffff */
[----:B------:R-:W-:Y:S01]  /*2590*/  UIADD3 UR4, UPT, UPT, UR4, 0x18, URZ ;  /* 0x0000001804047890 */ /* 0x000fe2000fffe0ff */
[----:B------:R-:W-:-:S03]  /*25a0*/  SHF.L.U32 R3, R15, 0x1f, RZ ;  /* 0x0000001f0f037819 */ /* 0x000fc600000006ff */
[----:B------:R-:W-:-:S09]  /*25b0*/  ULEA UR5, UR13, UR4, 0x3 ;  /* 0x000000040d057291 */ /* 0x000fd2000f8e18ff */
[----:B------:R-:W1:Y:S02]  /*25c0*/  SYNCS.PHASECHK.TRANS64.TRYWAIT P0, [UR5], R3 ;  /* 0x00000003ff0075a7 */ /* 0x000e640008001105 */
[----:B-1----:R-:W-:Y:S05]  /*25d0*/  @!P0 BRA `(.L_x_43) ;  /* 0x0000004000b88947 */ /* 0x002fea0003800000 */
.L_x_117:
[----:B------:R-:W-:-:S04]  /*25e0*/  UIADD3 UR6, UPT, UPT, UR13, 0x1, URZ ;  /* 0x000000010d067890 */ /* 0x000fc8000fffe0ff */
[----:B------:R-:W-:-:S04]  /*25f0*/  UISETP.NE.AND UP0, UPT, UR6, 0x3, UPT ;  /* 0x000000030600788c */ /* 0x000fc8000bf05270 */
[----:B------:R-:W-:Y:S02]  /*2600*/  USEL UR7, URZ, 0x1, UP0 ;  /* 0x00000001ff077887 */ /* 0x000fe40008000000 */
[----:B------:R-:W-:-:S04]  /*2610*/  USEL UR6, UR6, URZ, UP0 ;  /* 0x000000ff06067287 */ /* 0x000fc80008000000 */
[----:B------:R-:W-:Y:S01]  /*2620*/  ULEA UR5, UR6, UR4, 0x3 ;  /* 0x0000000406057291 */ /* 0x000fe2000f8e18ff */
[----:B------:R-:W-:-:S04]  /*2630*/  LOP3.LUT R15, R15, UR7, RZ, 0x3c, !PT ;  /* 0x000000070f0f7c12 */ /* 0x000fc8000f8e3cff */
[----:B-1----:R-:W-:-:S04]  /*2640*/  SHF.L.U32 R3, R15, 0x1f, RZ ;  /* 0x0000001f0f037819 */ /* 0x002fc800000006ff */
[----:B------:R-:W1:Y:S02]  /*2650*/  SYNCS.PHASECHK.TRANS64.TRYWAIT P0, [UR5], R3 ;  /* 0x00000003ff0075a7 */ /* 0x000e640008001105 */
[----:B-1----:R-:W-:Y:S05]  /*2660*/  @!P0 BRA `(.L_x_44) ;  /* 0x0000004000ac8947 */ /* 0x002fea0003800000 */
.L_x_119:
[----:B------:R-:W-:-:S04]  /*2670*/  UIADD3 UR6, UPT, UPT, UR6, 0x1, URZ ;  /* 0x0000000106067890 */ /* 0x000fc8000fffe0ff */
[----:B------:R-:W-:-:S04]  /*2680*/  UISETP.NE.AND UP0, UPT, UR6, 0x3, UPT ;  /* 0x000000030600788c */ /* 0x000fc8000bf05270 */
[----:B------:R-:W-:Y:S02]  /*2690*/  USEL UR5, URZ, 0x1, UP0 ;  /* 0x00000001ff057887 */ /* 0x000fe40008000000 */
[----:B------:R-:W-:-:S04]  /*26a0*/  USEL UR6, UR6, URZ, UP0 ;  /* 0x000000ff06067287 */ /* 0x000fc80008000000 */
[----:B------:R-:W-:Y:S01]  /*26b0*/  ULEA UR6, UR6, UR4, 0x3 ;  /* 0x0000000406067291 */ /* 0x000fe2000f8e18ff */
[----:B-1----:R-:W-:-:S04]  /*26c0*/  LOP3.LUT R3, R15, UR5, RZ, 0x3c, !PT ;  /* 0x000000050f037c12 */ /* 0x002fc8000f8e3cff */
[----:B------:R-:W-:Y:S01]  /*26d0*/  SHF.L.U32 R3, R3, 0x1f, RZ ;  /* 0x0000001f03037819 */ /* 0x000fe200000006ff */
[----:B---3--:R-:W-:-:S07]  /*26e0*/  IMAD.U32 R0, RZ, RZ, UR6 ;  /* 0x00000006ff007e24 */ /* 0x008fce000f8e00ff */
.L_x_45:
[----:B-1----:R1:W2:Y:S02]  /*26f0*/  SYNCS.PHASECHK.TRANS64.TRYWAIT P0, [R0+URZ], R3 ;  /* 0x00000003000075a7 */ /* 0x0022a400080011ff */
[----:B--2---:R-:W-:Y:S05]  /*2700*/  @!P0 NANOSLEEP.SYNCS 0x989680 ;  /* 0x009896800000895d */ /* 0x004fea0003900000 */
[----:B------:R-:W2:Y:S02]  /*2710*/  @!P0 SYNCS.PHASECHK.TRANS64 P0, [R0+URZ], R3 ;  /* 0x00000003000085a7 */ /* 0x000ea400080010ff */
[----:B--2---:R-:W-:Y:S05]  /*2720*/  @P0 EXIT ;  /* 0x000000000000094d */ /* 0x004fea0003800000 */
[----:B------:R-:W-:Y:S05]  /*2730*/  BRA `(.L_x_45) ;  /* 0xfffffffc00ec7947 */ /* 0x000fea000383ffff */
.L_x_22:
[----:B------:R-:W-:-:S04]  /*2740*/  UISETP.NE.AND UP1, UPT, UR37, URZ, UPT ;  /* 0x000000ff2500728c */ /* 0x000fc8000bf25270 */
[----:B------:R-:W-:-:S09]  /*2750*/  UISETP.NE.OR UP1, UPT, UR10, 0x1, UP1 ;  /* 0x000000010a00788c */ /* 0x000fd20008f25670 */
[----:B------:R-:W-:Y:S05]  /*2760*/  BRA.U UP1, `(.L_x_46) ;  /* 0x00000005014c7547 */ /* 0x000fea000b800000 */
[----:B------:R-:W-:Y:S01]  /*2770*/  HFMA2 R11, -RZ, RZ, 0, 0 ;  /* 0x00000000ff0b7431 */ /* 0x000fe200000001ff */
[----:B------:R-:W-:Y:S01]  /*2780*/  ISETP.GE.U32.AND P2, PT, R10, 0x2, PT ;  /* 0x000000020a00780c */ /* 0x000fe20003f46070 */
[----:B------:R-:W-:Y:S01]  /*2790*/  IMAD.MOV.U32 R12, RZ, RZ, 0x1 ;  /* 0x00000001ff0c7424 */ /* 0x000fe200078e00ff */
[----:B------:R-:W-:Y:S01]  /*27a0*/  CS2R R8, SRZ ;  /* 0x0000000000087805 */ /* 0x000fe2000001ff00 */
[----:B------:R-:W-:Y:S01]  /*27b0*/  IMAD.MOV.U32 R3, RZ, RZ, RZ ;  /* 0x000000ffff037224 */ /* 0x000fe200078e00ff */
[----:B------:R-:W-:Y:S01]  /*27c0*/  UMOV UR4, 0x400 ;  /* 0x0000040000047882 */ /* 0x000fe20000000000 */
[----:B------:R-:W-:Y:S01]  /*27d0*/  UMOV UR6, URZ ;  /* 0x000000ff00067c82 */ /* 0x000fe20008000000 */
[----:B------:R-:W-:-:S12]  /*27e0*/  ULEA UR37, UR37, UR4, 0x18 ;  /* 0x0000000425257291 */ /* 0x000fd8000f8ec0ff */
.L_x_50:
[----:B------:R-:W-:Y:S02]  /*27f0*/  LEA R0, R3, UR37, 0x3 ;  /* 0x0000002503007c11 */ /* 0x000fe4000f8e18ff */
[----:B------:R-:W-:-:S03]  /*2800*/  SHF.L.U32 R5, R8, 0x1f, RZ ;  /* 0x0000001f08057819 */ /* 0x000fc600000006ff */
[----:B------:R-:W-:Y:S01]  /*2810*/  VIADD R4, R0, 0xc0 ;  /* 0x000000c000047836 */ /* 0x000fe20000000000 */
[----:B------:R-:W1:Y:S02]  /*2820*/  SYNCS.PHASECHK.TRANS64.TRYWAIT P0, [R0+URZ+0xb0], R5 ;  /* 0x0000b005000075a7 */ /* 0x000e6400080011ff */
[----:B-1----:R-:W-:Y:S05]  /*2830*/  @!P0 BRA `(.L_x_47) ;  /* 0x0000004000508947 */ /* 0x002fea0003800000 */
.L_x_120:
[----:B------:R-:W-:Y:S01]  /*2840*/  ULEA UR5, UR6, UR37, 0x3 ;  /* 0x0000002506057291 */ /* 0x000fe2000f8e18ff */
[----:B------:R-:W-:Y:S01]  /*2850*/  PRMT R4, RZ, 0x654, R4 ;  /* 0x00000654ff047816 */ /* 0x000fe20000000004 */
[----:B-1----:R-:W-:Y:S01]  /*2860*/  @!P2 IMAD.MOV.U32 R5, RZ, RZ, 0x10 ;  /* 0x00000010ff05a424 */ /* 0x002fe200078e00ff */
[----:B------:R-:W-:Y:S01]  /*2870*/  SHF.L.U32 R7, R12, 0x1f, RZ ;  /* 0x0000001f0c077819 */ /* 0x000fe200000006ff */
[----:B------:R-:W-:Y:S01]  /*2880*/  UIADD3 UR4, UPT, UPT, UR5, 0x50, URZ ;  /* 0x0000005005047890 */ /* 0x000fe2000fffe0ff */
[----:B------:R1:W-:Y:S05]  /*2890*/  SYNCS.ARRIVE.TRANS64.RED.A1T0 RZ, [R4+URZ], RZ ;  /* 0x000000ff04ff79a7 */ /* 0x0003ea00081004ff */
[----:B------:R-:W-:Y:S01]  /*28a0*/  IMAD.U32 R13, RZ, RZ, UR4 ;  /* 0x00000004ff0d7e24 */ /* 0x000fe2000f8e00ff */
[----:B------:R-:W2:Y:S04]  /*28b0*/  SYNCS.PHASECHK.TRANS64.TRYWAIT P0, [UR5+0x60], R7 ;  /* 0x00006007ff0075a7 */ /* 0x000ea80008001105 */
[----:B------:R-:W-:Y:S01]  /*28c0*/  PRMT R13, R10, 0x654, R13 ;  /* 0x000006540a0d7816 */ /* 0x000fe2000000000d */
[----:B-12---:R-:W-:Y:S06]  /*28d0*/  @!P0 BRA `(.L_x_48) ;  /* 0x00000040003c8947 */ /* 0x006fec0003800000 */
.L_x_122:
[----:B------:R-:W-:Y:S01]  /*28e0*/  ULEA UR4, UR6, UR37, 0x4 ;  /* 0x0000002506047291 */ /* 0x000fe2000f8e20ff */
[----:B------:R-:W-:Y:S01]  /*28f0*/  SEL R2, R13, R2, !P2 ;  /* 0x000000020d027207 */ /* 0x000fe20005000000 */
[----:B------:R-:W-:Y:S01]  /*2900*/  UIADD3 UR5, UPT, UPT, UR5, 0x50, URZ ;  /* 0x0000005005057890 */ /* 0x000fe2000fffe0ff */
[----:B-1----:R-:W-:Y:S01]  /*2910*/  LEA R0, R11, UR37, 0x3 ;  /* 0x000000250b007c11 */ /* 0x002fe2000f8e18ff */
[----:B------:R-:W-:Y:S01]  /*2920*/  UIADD3 UR4, UPT, UPT, UR4, 0xe0, URZ ;  /* 0x000000e004047890 */ /* 0x000fe2000fffe0ff */
[----:B------:R1:W-:Y:S01]  /*2930*/  @!P2 SYNCS.ARRIVE.TRANS64.RED RZ, [R2+URZ], R5 ;  /* 0x0000000502ffa9a7 */ /* 0x0003e200080004ff */
[----:B------:R-:W-:Y:S01]  /*2940*/  UIADD3 UR6, UPT, UPT, UR6, 0x1, URZ ;  /* 0x0000000106067890 */ /* 0x000fe2000fffe0ff */
[----:B------:R-:W-:-:S03]  /*2950*/  VIADD R3, R3, 0x1 ;  /* 0x0000000103037836 */ /* 0x000fc60000000000 */
[----:B------:R-:W-:Y:S02]  /*2960*/  UISETP.NE.AND UP0, UPT, UR6, 0x2, UPT ;  /* 0x000000020600788c */ /* 0x000fe4000bf05270 */
[----:B------:R-:W-:Y:S01]  /*2970*/  ISETP.NE.AND P0, PT, R3, 0x2, PT ;  /* 0x000000020300780c */ /* 0x000fe20003f05270 */
[----:B------:R-:W-:Y:S06]  /*2980*/  UGETNEXTWORKID.BROADCAST [UR4], [UR5] ;  /* 0x00000000040073ca */ /* 0x000fec0008000100 */
[----:B------:R-:W-:Y:S02]  /*2990*/  USEL UR4, URZ, 0x1, UP0 ;  /* 0x00000001ff047887 */ /* 0x000fe40008000000 */
[----:B------:R-:W-:-:S04]  /*29a0*/  USEL UR6, UR6, URZ, UP0 ;  /* 0x000000ff06067287 */ /* 0x000fc80008000000 */
[----:B------:R-:W-:Y:S02]  /*29b0*/  LOP3.LUT R12, R12, UR4, RZ, 0x3c, !PT ;  /* 0x000000040c0c7c12 */ /* 0x000fe4000f8e3cff */
[----:B-1----:R-:W-:-:S04]  /*29c0*/  SHF.L.U32 R5, R9, 0x1f, RZ ;  /* 0x0000001f09057819 */ /* 0x002fc800000006ff */
[----:B------:R-:W1:Y:S02]  /*29d0*/  SYNCS.PHASECHK.TRANS64.TRYWAIT P1, [R0+URZ+0x50], R5 ;  /* 0x00005005000075a7 */ /* 0x000e6400080211ff */
[----:B-1----:R-:W-:Y:S05]  /*29e0*/  @!P1 BRA `(.L_x_49) ;  /* 0x0000004000109947 */ /* 0x002fea0003800000 */
.L_x_123:
[----:B------:R-:W-:Y:S01]  /*29f0*/  LEA R4, R11, UR37, 0x4 ;  /* 0x000000250b047c11 */ /* 0x000fe2000f8e20ff */
[----:B-1----:R-:W-:Y:S01]  /*2a00*/  VIADD R0, R0, 0x60 ;  /* 0x0000006000007836 */ /* 0x002fe20000000000 */
[----:B------:R-:W-:Y:S01]  /*2a10*/  SEL R3, R3, RZ, P0 ;  /* 0x000000ff03037207 */ /* 0x000fe20000000000 */
[----:B------:R-:W-:-:S03]  /*2a20*/  VIADD R11, R11, 0x1 ;  /* 0x000000010b0b7836 */ /* 0x000fc60000000000 */
[----:B------:R-:W1:Y:S01]  /*2a30*/  LDS.128 R4, [R4+0xe0] ;  /* 0x0000e00004047984 */ /* 0x000e620000000c00 */
[----:B------:R-:W-:Y:S02]  /*2a40*/  PRMT R0, RZ, 0x654, R0 ;  /* 0x00000654ff007816 */ /* 0x000fe40000000000 */
[C---:B------:R-:W-:Y:S01]  /*2a50*/  ISETP.NE.AND P1, PT, R11.reuse, 0x2, PT ;  /* 0x000000020b00780c */ /* 0x040fe20003f25270 */
[----:B------:R-:W-:Y:S01]  /*2a60*/  @!PT LDS RZ, [RZ] ;  /* 0x00000000fffff984 */ /* 0x000fe20000000800 */
[----:B------:R-:W-:Y:S01]  /*2a70*/  @!PT LDS RZ, [RZ] ;  /* 0x00000000fffff984 */ /* 0x000fe20000000800 */
[----:B------:R-:W-:Y:S01]  /*2a80*/  @!PT LDS RZ, [RZ] ;  /* 0x00000000fffff984 */ /* 0x000fe20000000800 */
[----:B------:R-:W-:Y:S01]  /*2a90*/  @!PT LDS RZ, [RZ] ;  /* 0x00000000fffff984 */ /* 0x000fe20000000800 */
[----:B------:R2:W-:Y:S06]  /*2aa0*/  MEMBAR.ALL.CTA ;  /* 0x0000000000007992 */ /* 0x0005ec0000008000 */
[----:B--2---:R-:W2:Y:S01]  /*2ab0*/  FENCE.VIEW.ASYNC.S ;  /* 0x00000000000073c6 */ /* 0x004ea20000000000 */
[----:B------:R-:W-:Y:S01]  /*2ac0*/  SEL R11, R11, RZ, P1 ;  /* 0x000000ff0b0b7207 */ /* 0x000fe20000800000 */
[----:B--2---:R2:W-:Y:S01]  /*2ad0*/  SYNCS.ARRIVE.TRANS64.RED.A1T0 RZ, [R0+URZ], RZ ;  /* 0x000000ff00ff79a7 */ /* 0x0045e200081004ff */
[----:B-1----:R-:W-:-:S02]  /*2ae0*/  LOP3.LUT P3, RZ, R6, 0x1, RZ, 0xc0, !PT ;  /* 0x0000000106ff7812 */ /* 0x002fc4000786c0ff */
[----:B------:R-:W-:-:S04]  /*2af0*/  SEL R5, RZ, 0x1, P0 ;  /* 0x00000001ff057807 */ /* 0x000fc80000000000 */
[----:B------:R-:W-:Y:S02]  /*2b00*/  LOP3.LUT R8, R8, R5, RZ, 0x3c, !PT ;  /* 0x0000000508087212 */ /* 0x000fe400078e3cff */
[----:B--2---:R-:W-:-:S04]  /*2b10*/  SEL R0, RZ, 0x1, P1 ;  /* 0x00000001ff007807 */ /* 0x004fc80000800000 */
[----:B------:R-:W-:Y:S01]  /*2b20*/  LOP3.LUT R9, R9, R0, RZ, 0x3c, !PT ;  /* 0x0000000009097212 */ /* 0x000fe200078e3cff */
[----:B------:R-:W-:Y:S06]  /*2b30*/  @P3 BRA `(.L_x_50) ;  /* 0xfffffffc002c3947 */ /* 0x000fec000383ffff */
[----:B------:R-:W-:Y:S01]  /*2b40*/  ULEA UR5, UR6, UR37, 0x3 ;  /* 0x0000002506057291 */ /* 0x000fe2000f8e18ff */
[----:B------:R-:W-:-:S08]  /*2b50*/  SHF.L.U32 R3, R12, 0x1f, RZ ;  /* 0x0000001f0c037819 */ /* 0x000fd000000006ff */
[----:B------:R-:W1:Y:S02]  /*2b60*/  SYNCS.PHASECHK.TRANS64 P0, [UR5+0x60], R3 ;  /* 0x00006003ff0075a7 */ /* 0x000e640008001005 */
[----:B-1----:R-:W-:Y:S05]  /*2b70*/  @P0 BRA `(.L_x_51) ;  /* 0x0000000000080947 */ /* 0x002fea0003800000 */
[----:B------:R-:W1:Y:S02]  /*2b80*/  SYNCS.PHASECHK.TRANS64.TRYWAIT P0, [UR5+0x60], R3 ;  /* 0x00006003ff0075a7 */ /* 0x000e640008001105 */
[----:B-1----:R-:W-:Y:S05]  /*2b90*/  @!P0 BRA `(.L_x_52) ;  /* 0x0000003c00b88947 */ /* 0x002fea0003800000 */
.L_x_51:
[----:B------:R-:W-:-:S04]  /*2ba0*/  UIADD3 UR4, UPT, UPT, UR6, 0x1, URZ ;  /* 0x0000000106047890 */ /* 0x000fc8000fffe0ff */
[----:B------:R-:W-:-:S04]  /*2bb0*/  UISETP.NE.AND UP0, UPT, UR4, 0x2, UPT ;  /* 0x000000020400788c */ /* 0x000fc8000bf05270 */
[----:B------:R-:W-:Y:S02]  /*2bc0*/  USEL UR7, URZ, 0x1, UP0 ;  /* 0x00000001ff077887 */ /* 0x000fe40008000000 */
[----:B------:R-:W-:-:S04]  /*2bd0*/  USEL UR4, UR4, URZ, UP0 ;  /* 0x000000ff04047287 */ /* 0x000fc80008000000 */
[----:B------:R-:W-:Y:S01]  /*2be0*/  ULEA UR4, UR4, UR37, 0x3 ;  /* 0x0000002504047291 */ /* 0x000fe2000f8e18ff */
[----:B-1----:R-:W-:-:S04]  /*2bf0*/  LOP3.LUT R3, R12, UR7, RZ, 0x3c, !PT ;  /* 0x000000070c037c12 */ /* 0x002fc8000f8e3cff */
[----:B------:R-:W-:-:S04]  /*2c00*/  SHF.L.U32 R0, R3, 0x1f, RZ ;  /* 0x0000001f03007819 */ /* 0x000fc800000006ff */
[----:B------:R-:W1:Y:S02]  /*2c10*/  SYNCS.PHASECHK.TRANS64 P0, [UR4+0x60], R0 ;  /* 0x00006000ff0075a7 */ /* 0x000e640008001004 */
[----:B-1----:R-:W-:Y:S05]  /*2c20*/  @P0 EXIT ;  /* 0x000000000000094d */ /* 0x002fea0003800000 */
[----:B------:R-:W-:Y:S02]  /*2c30*/  SHF.L.U32 R3, R3, 0x1f, RZ ;  /* 0x0000001f03037819 */ /* 0x000fe400000006ff */
[----:B------:R-:W-:-:S07]  /*2c40*/  MOV R0, UR4 ;  /* 0x0000000400007c02 */ /* 0x000fce0008000f00 */
.L_x_53:
[----:B-1----:R1:W2:Y:S02]  /*2c50*/  SYNCS.PHASECHK.TRANS64.TRYWAIT P0, [R0+URZ+0x60], R3 ;  /* 0x00006003000075a7 */ /* 0x0022a400080011ff */
[----:B--2---:R-:W-:Y:S05]  /*2c60*/  @!P0 NANOSLEEP.SYNCS 0x989680 ;  /* 0x009896800000895d */ /* 0x004fea0003900000 */
[----:B------:R-:W2:Y:S02]  /*2c70*/  @!P0 SYNCS.PHASECHK.TRANS64 P0, [R0+URZ+0x60], R3 ;  /* 0x00006003000085a7 */ /* 0x000ea400080010ff */
[----:B--2---:R-:W-:Y:S05]  /*2c80*/  @P0 EXIT ;  /* 0x000000000000094d */ /* 0x004fea0003800000 */
[----:B------:R-:W-:Y:S05]  /*2c90*/  BRA `(.L_x_53) ;  /* 0xfffffffc00ec7947 */ /* 0x000fea000383ffff */
.L_x_46:
[----:B------:R-:W-:Y:S05]  /*2ca0*/  BRA.U UP4, `(.L_x_54) ;  /* 0x0000001104a07547 */ /* 0x000fea000b800000 */
[----:B------:R-:W-:Y:S01]  /*2cb0*/  UMOV UR6, 0x40 ;  /* 0x0000004000067882 */ /* 0x000fe20000000000 */
[----:B------:R-:W-:Y:S01]  /*2cc0*/  NOP ;  /* 0x0000000000007918 */ /* 0x000fe20000000000 */
[----:B------:R-:W-:Y:S01]  /*2cd0*/  ULEA UR6, UR37, UR6, 0x18 ;  /* 0x0000000625067291 */ /* 0x000fe2000f8ec0ff */
[----:B------:R-:W-:Y:S02]  /*2ce0*/  UMOV UR7, 0x400 ;  /* 0x0000040000077882 */ /* 0x000fe40000000000 */
[----:B------:R-:W-:-:S06]  /*2cf0*/  ULEA UR37, UR37, UR7, 0x18 ;  /* 0x0000000725257291 */ /* 0x000fcc000f8ec0ff */
[----:B------:R-:W1:Y:S02]  /*2d00*/  LDS.U8 R2, [UR6+0x1c] ;  /* 0x00001c06ff027984 */ /* 0x000e640008000000 */
[----:B-1----:R-:W-:-:S13]  /*2d10*/  ISETP.NE.AND P0, PT, R2, RZ, PT ;  /* 0x000000ff0200720c */ /* 0x002fda0003f05270 */
[----:B------:R-:W-:Y:S05]  /*2d20*/  @P0 BRA `(.L_x_55) ;  /* 0x0000000400080947 */ /* 0x000fea0003800000 */
[----:B------:R-:W-:Y:S02]  /*2d30*/  UISETP.NE.U32.AND UP0, UPT, UR5, 0x1, UPT ;  /* 0x000000010500788c */ /* 0x000fe4000bf05070 */
[----:B------:R-:W-:-:S07]  /*2d40*/  UIADD3 UR8, UPT, UPT, UR6, 0x8, URZ ;  /* 0x0000000806087890 */ /* 0x000fce000fffe0ff */
[----:B------:R-:W-:Y:S05]  /*2d50*/  BRA.U !UP0, `(.L_x_56) ;  /* 0x00000001089c7547 */ /* 0x000fea000b800000 */
[----:B------:R-:W-:Y:S01]  /*2d60*/  ELECT P0, URZ, PT ;  /* 0x0000000000ff782f */ /* 0x000fe20003800000 */
[----:B------:R-:W-:-:S12]  /*2d70*/  BSSY B0, `(.L_x_56) ;  /* 0x0000025000007945 */ /* 0x000fd80003800000 */
[----:B------:R-:W-:Y:S05]  /*2d80*/  @!P0 BRA `(.L_x_57) ;  /* 0x00000000008c8947 */ /* 0x000fea0003800000 */
[----:B------:R-:W-:-:S05]  /*2d90*/  UMOV UR7, 0x10 ;  /* 0x0000001000077882 */ /* 0x000fca0000000000 */
[----:B------:R-:W-:Y:S04]  /*2da0*/  DEPBAR.LE SB1, 0x36 ;  /* 0x00009d800000791a */ /* 0x000fe80000000000 */
[----:B------:R-:W1:Y:S02]  /*2db0*/  UTCATOMSWS.2CTA.FIND_AND_SET.ALIGN UP1, UR7, UR7 ;  /* 0x00000007000775e3 */ /* 0x000e640008220800 */
[----:B-1----:R-:W-:Y:S01]  /*2dc0*/  MOV R11, UR7 ;  /* 0x00000007000b7c02 */ /* 0x002fe20008000f00 */
[----:B------:R-:W-:Y:S06]  /*2dd0*/  BRA.U UP1, `(.L_x_58) ;  /* 0x0000000101187547 */ /* 0x000fec000b800000 */
.L_x_59:
[----:B------:R-:W-:Y:S05]  /*2de0*/  NANOSLEEP 0x64 ;  /* 0x000000640000795d */ /* 0x000fea0003800000 */
[----:B------:R-:W-:-:S05]  /*2df0*/  UMOV UR7, 0x10 ;  /* 0x0000001000077882 */ /* 0x000fca0000000000 */
[----:B------:R-:W-:Y:S04]  /*2e00*/  DEPBAR.LE SB1, 0x36 ;  /* 0x00009d800000791a */ /* 0x000fe80000000000 */
[----:B------:R-:W1:Y:S02]  /*2e10*/  UTCATOMSWS.2CTA.FIND_AND_SET.ALIGN UP1, UR7, UR7 ;  /* 0x00000007000775e3 */ /* 0x000e640008220800 */
[----:B-1----:R-:W-:Y:S01]  /*2e20*/  MOV R11, UR7 ;  /* 0x00000007000b7c02 */ /* 0x002fe20008000f00 */
[----:B------:R-:W-:Y:S05]  /*2e30*/  BRA.U !UP1, `(.L_x_59) ;  /* 0xfffffffd09e87547 */ /* 0x000fea000b83ffff */
.L_x_58:
[----:B------:R-:W1:Y:S01]  /*2e40*/  LDS R5, [UR6+0x10] ;  /* 0x00001006ff057984 */ /* 0x000e620008000800 */
[----:B------:R-:W-:Y:S01]  /*2e50*/  IMAD.U32 R3, RZ, RZ, UR37 ;  /* 0x00000025ff037e24 */ /* 0x000fe2000f8e00ff */
[----:B------:R-:W-:-:S03]  /*2e60*/  MOV R2, UR4 ;  /* 0x0000000400027c02 */ /* 0x000fc60008000f00 */
[----:B------:R-:W-:Y:S01]  /*2e70*/  VIADD R3, R3, 0x100 ;  /* 0x0000010003037836 */ /* 0x000fe20000000000 */
[----:B-1----:R-:W-:-:S04]  /*2e80*/  SHF.L.U32 R5, R5, 0x1f, RZ ;  /* 0x0000001f05057819 */ /* 0x002fc800000006ff */
[----:B------:R-:W1:Y:S02]  /*2e90*/  SYNCS.PHASECHK.TRANS64.TRYWAIT P0, [UR6+0x8], R5 ;  /* 0x00000805ff0075a7 */ /* 0x000e640008001106 */
[----:B-1----:R-:W-:Y:S05]  /*2ea0*/  @P0 BRA `(.L_x_60) ;  /* 0x0000000000080947 */ /* 0x002fea0003800000 */
[----:B------:R-:W1:Y:S02]  /*2eb0*/  SYNCS.PHASECHK.TRANS64.TRYWAIT P0, [UR6+0x8], R5 ;  /* 0x00000805ff0075a7 */ /* 0x000e640008001106 */
[----:B-1----:R-:W-:Y:S05]  /*2ec0*/  @!P0 BRA `(.L_x_61) ;  /* 0x0000003c00048947 */ /* 0x002fea0003800000 */
.L_x_60:
[----:B-1----:R-:W-:Y:S01]  /*2ed0*/  HFMA2 R4, -RZ, RZ, 0, 5.9604644775390625e-08 ;  /* 0x00000001ff047431 */ /* 0x002fe200000001ff */
[----:B------:R-:W-:Y:S01]  /*2ee0*/  UPRMT UR7, UR4, 0x654, UR8 ;  /* 0x0000065404077896 */ /* 0x000fe20008000008 */
[----:B------:R-:W-:Y:S01]  /*2ef0*/  IMAD.MOV.U32 R6, RZ, RZ, 0xffff ;  /* 0x0000ffffff067424 */ /* 0x000fe200078e00ff */
[----:B------:R-:W-:Y:S01]  /*2f00*/  PRMT R2, R2, 0x654, R3 ;  /* 0x0000065402027816 */ /* 0x000fe20000000003 */
[----:B------:R-:W-:Y:S02]  /*2f10*/  IMAD.MOV.U32 R5, RZ, RZ, 0x4 ;  /* 0x00000004ff057424 */ /* 0x000fe400078e00ff */
[----:B------:R-:W-:Y:S01]  /*2f20*/  IMAD.SHL.U32 R9, R11, 0x20, RZ ;  /* 0x000000200b097824 */ /* 0x000fe200078e00ff */
[----:B------:R-:W-:Y:S02]  /*2f30*/  MOV R3, UR7 ;  /* 0x0000000700037c02 */ /* 0x000fe40008000f00 */
[-C--:B------:R-:W-:Y:S01]  /*2f40*/  SHF.L.U32 R7, R6, R11.reuse, RZ ;  /* 0x0000000b06077219 */ /* 0x080fe200000006ff */
[----:B------:R1:W-:Y:S01]  /*2f50*/  SYNCS.ARRIVE.TRANS64.RED RZ, [UR7], R5 ;  /* 0x00000005ffff79a7 */ /* 0x0003e20008000407 */
[----:B------:R-:W-:Y:S01]  /*2f60*/  SHF.L.U32 R6, R4, R11, RZ ;  /* 0x0000000b04067219 */ /* 0x000fe200000006ff */
[----:B------:R1:W-:Y:S04]  /*2f70*/  STS [UR37+0x100], R9 ;  /* 0x00010009ff007988 */ /* 0x0003e80008000825 */
[----:B------:R1:W-:Y:S04]  /*2f80*/  STAS [R2.64], R11 ;  /* 0x0000000b02007dbd */ /* 0x0003e8000c0008ff */
[----:B------:R1:W-:Y:S04]  /*2f90*/  ATOMS.OR RZ, [UR6+0x14], R7 ;  /* 0x00001407ffff798c */ /* 0x0003e8000b000006 */
[----:B------:R1:W-:Y:S04]  /*2fa0*/  ATOMS.OR RZ, [UR6+0x18], R6 ;  /* 0x00001806ffff798c */ /* 0x0003e8000b000006 */
[----:B------:R1:W-:Y:S02]  /*2fb0*/  ATOMS.XOR RZ, [UR6+0x10], R4 ;  /* 0x00001004ffff798c */ /* 0x0003e4000b800006 */
.L_x_57:
[----:B------:R-:W-:Y:S05]  /*2fc0*/  BSYNC B0 ;  /* 0x0000000000007941 */ /* 0x000fea0003800000 */
.L_x_56:
[----:B------:R-:W-:Y:S05]  /*2fd0*/  BRA.U UP0, `(.L_x_62) ;  /* 0x00000001006c7547 */ /* 0x000fea000b800000 */
[----:B------:R-:W-:-:S03]  /*2fe0*/  UMOV UR7, 0xffffffff ;  /* 0xffffffff00077882 */ /* 0x000fc60000000000 */
[----:B------:R-:W-:Y:S05]  /*2ff0*/  BRA.DIV UR7, `(.L_x_63) ;  /* 0x0000003a07d07947 */ /* 0x000fea000b800000 */
[----:B------:R-:W-:-:S13]  /*3000*/  ELECT P6, URZ, PT ;  /* 0x0000000000ff782f */ /* 0x000fda00038c0000 */
.L_x_127:
[----:B------:R-:W-:Y:S05]  /*3010*/  @!P6 BRA `(.L_x_62) ;  /* 0x00000000005ce947 */ /* 0x000fea0003800000 */
[----:B-1----:R-:W1:Y:S02]  /*3020*/  LDS R3, [UR6+0x10] ;  /* 0x00001006ff037984 */ /* 0x002e640008000800 */
[----:B-1----:R-:W-:-:S04]  /*3030*/  SHF.L.U32 R3, R3, 0x1f, RZ ;  /* 0x0000001f03037819 */ /* 0x002fc800000006ff */
[----:B------:R-:W1:Y:S02]  /*3040*/  SYNCS.PHASECHK.TRANS64.TRYWAIT P0, [UR6+0x8], R3 ;  /* 0x00000803ff0075a7 */ /* 0x000e640008001106 */
[----:B-1----:R-:W-:Y:S05]  /*3050*/  @P0 BRA `(.L_x_64) ;  /* 0x0000000000080947 */ /* 0x002fea0003800000 */
[----:B------:R-:W1:Y:S02]  /*3060*/  SYNCS.PHASECHK.TRANS64.TRYWAIT P0, [UR6+0x8], R3 ;  /* 0x00000803ff0075a7 */ /* 0x000e640008001106 */
[----:B-1----:R-:W-:Y:S05]  /*3070*/  @!P0 BRA `(.L_x_65) ;  /* 0x0000003800d08947 */ /* 0x002fea0003800000 */
.L_x_64:
[----:B------:R-:W2:Y:S01]  /*3080*/  LDS R5, [UR37+0x100] ;  /* 0x00010025ff057984 */ /* 0x000ea20008000800 */
[----:B-1----:R-:W-:Y:S02]  /*3090*/  HFMA2 R2, -RZ, RZ, 0, 5.9604644775390625e-08 ;  /* 0x00000001ff027431 */ /* 0x002fe400000001ff */
[----:B------:R-:W-:Y:S01]  /*30a0*/  IMAD.MOV.U32 R3, RZ, RZ, 0xffff ;  /* 0x0000ffffff037424 */ /* 0x000fe200078e00ff */
[----:B------:R-:W-:Y:S01]  /*30b0*/  UPRMT UR7, UR4, 0x654, UR8 ;  /* 0x0000065404077896 */ /* 0x000fe20008000008 */
[----:B--2---:R-:W-:-:S03]  /*30c0*/  IMAD.SHL.U32 R4, R5, 0x20, RZ ;  /* 0x0000002005047824 */ /* 0x004fc600078e00ff */
[-C--:B------:R-:W-:Y:S02]  /*30d0*/  SHF.L.U32 R3, R3, R5.reuse, RZ ;  /* 0x0000000503037219 */ /* 0x080fe400000006ff */
[----:B------:R-:W-:Y:S01]  /*30e0*/  SHF.L.U32 R5, R2, R5, RZ ;  /* 0x0000000502057219 */ /* 0x000fe200000006ff */
[----:B------:R2:W-:Y:S04]  /*30f0*/  STS [UR37+0x100], R4 ;  /* 0x00010004ff007988 */ /* 0x0005e80008000825 */
[----:B------:R2:W-:Y:S04]  /*3100*/  ATOMS.OR RZ, [UR6+0x14], R3 ;  /* 0x00001403ffff798c */ /* 0x0005e8000b000006 */
[----:B------:R2:W-:Y:S01]  /*3110*/  ATOMS.OR RZ, [UR6+0x18], R5 ;  /* 0x00001805ffff798c */ /* 0x0005e2000b000006 */
[----:B------:R-:W-:Y:S03]  /*3120*/  SYNCS.ARRIVE.TRANS64.RED.A1T0 RZ, [UR7], RZ ;  /* 0x000000ffffff79a7 */ /* 0x000fe60008100407 */
[----:B------:R2:W-:Y:S01]  /*3130*/  ATOMS.XOR RZ, [UR6+0x10], R2 ;  /* 0x00001002ffff798c */ /* 0x0005e2000b800006 */
[----:B------:R-:W-:Y:S05]  /*3140*/  BRA `(.L_x_62) ;  /* 0x0000000000107947 */ /* 0x000fea0003800000 */
.L_x_55:
[----:B------:R-:W-:-:S05]  /*3150*/  MOV R2, 0xffffffff ;  /* 0xffffffff00027802 */ /* 0x000fca0000000f00 */
[----:B------:R1:W-:Y:S02]  /*3160*/  STS [UR37+0x100], R2 ;  /* 0x00010002ff007988 */ /* 0x0003e40008000825 */
[----:B-1----:R-:W-:Y:S02]  /*3170*/  MOV R2, 0x3190 ;  /* 0x0000319000027802 */ /* 0x002fe40000000f00 */
[----:B-----5:R-:W-:Y:S05]  /*3180*/  CALL.REL.NOINC `($__internal_1_$__cuda_sm10x_tcgen05_guardrail_trap_phase_invalid_during_alloc) ;  /* 0x0000003c00d87944 */ /* 0x020fea0003c00000 */
.L_x_62:
[----:B------:R-:W-:Y:S05]  /*3190*/  WARPSYNC.ALL ;  /* 0x0000000000007948 */ /* 0x000fea0003800000 */
[----:B------:R-:W3:Y:S01]  /*31a0*/  S2UR UR8, SR_CgaCtaId ;  /* 0x00000000000879c3 */ /* 0x000ee20000008800 */
[----:B------:R-:W-:Y:S01]  /*31b0*/  UMOV UR6, 0x400 ;  /* 0x0000040000067882 */ /* 0x000fe20000000000 */
[----:B------:R-:W-:-:S06]  /*31c0*/  NOP ;  /* 0x0000000000007918 */ /* 0x000fcc0000000000 */
[----:B------:R-:W-:Y:S06]  /*31d0*/  BAR.ARV 0x6, 0xa0 ;  /* 0x0182800000007b1d */ /* 0x000fec0000002000 */
[----:B------:R-:W-:Y:S01]  /*31e0*/  LOP3.LUT R0, R0, 0xffff, RZ, 0xc0, !PT ;  /* 0x0000ffff00007812 */ /* 0x000fe200078ec0ff */
[----:B-1----:R-:W-:Y:S01]  /*31f0*/  IMAD.MOV.U32 R9, RZ, RZ, 0x1 ;  /* 0x00000001ff097424 */ /* 0x002fe200078e00ff */
[----:B------:R-:W-:Y:S01]  /*3200*/  LOP3.LUT R8, R8, 0xffff, RZ, 0xc0, !PT ;  /* 0x0000ffff08087812 */ /* 0x000fe200078ec0ff */
[----:B------:R-:W-:Y:S01]  /*3210*/  UMOV UR22, URZ ;  /* 0x000000ff00167c82 */ /* 0x000fe20008000000 */
[----:B------:R-:W-:Y:S01]  /*3220*/  R2UR UR12, R0 ;  /* 0x00000000000c72ca */ /* 0x000fe200000e0000 */
[----:B------:R-:W-:Y:S01]  /*3230*/  UMOV UR21, URZ ;  /* 0x000000ff00157c82 */ /* 0x000fe20008000000 */
[----:B------:R-:W-:Y:S01]  /*3240*/  R2UR UR13, R8 ;  /* 0x00000000080d72ca */ /* 0x000fe200000e0000 */
[----:B------:R-:W-:Y:S01]  /*3250*/  IMAD.MOV.U32 R8, RZ, RZ, RZ ;  /* 0x000000ffff087224 */ /* 0x000fe200078e00ff */
[----:B------:R-:W-:Y:S01]  /*3260*/  UMOV UR20, URZ ;  /* 0x000000ff00147c82 */ /* 0x000fe20008000000 */
[----:B------:R-:W-:-:S02]  /*3270*/  UISETP.NE.AND UP2, UPT, UR5, URZ, UPT ;  /* 0x000000ff0500728c */ /* 0x000fc4000bf45270 */
[----:B---3--:R-:W-:Y:S01]  /*3280*/  ULEA UR8, UR8, UR6, 0x18 ;  /* 0x0000000608087291 */ /* 0x008fe2000f8ec0ff */
[----:B------:R-:W1:Y:S03]  /*3290*/  LDCU UR6, c[0x0][0x38c] ;  /* 0x00007180ff0677ac */ /* 0x000e660008000800 */
[----:B------:R-:W-:Y:S02]  /*32a0*/  UIADD3 UR14, UPT, UPT, UR8, 0x2400, URZ ;  /* 0x00002400080e7890 */ /* 0x000fe4000fffe0ff */
[----:B------:R-:W-:-:S03]  /*32b0*/  UIADD3 UR15, UPT, UPT, UR8, 0x5400, URZ ;  /* 0x00005400080f7890 */ /* 0x000fc6000fffe0ff */
[----:B--2---:R-:W2:Y:S01]  /*32c0*/  LDS R2, [UR8+0x100] ;  /* 0x00010008ff027984 */ /* 0x004ea20008000800 */
[----:B------:R-:W-:Y:S02]  /*32d0*/  USHF.R.U32.HI UR14, URZ, 0x4, UR14 ;  /* 0x00000004ff0e7899 */ /* 0x000fe4000801160e */
[----:B------:R-:W-:Y:S02]  /*32e0*/  USHF.R.U32.HI UR15, URZ, 0x4, UR15 ;  /* 0x00000004ff0f7899 */ /* 0x000fe4000801160f */
[----:B------:R-:W-:Y:S02]  /*32f0*/  ULOP3.LUT UR14, UR14, 0x3fff, URZ, 0xc0, !UPT ;  /* 0x00003fff0e0e7892 */ /* 0x000fe4000f8ec0ff */
[----:B------:R-:W-:Y:S02]  /*3300*/  ULOP3.LUT UR15, UR15, 0x3fff, URZ, 0xc0, !UPT ;  /* 0x00003fff0f0f7892 */ /* 0x000fe4000f8ec0ff */
[----:B------:R-:W-:Y:S02]  /*3310*/  ULOP3.LUT UR14, UR14, 0x10000, URZ, 0xfc, !UPT ;  /* 0x000100000e0e7892 */ /* 0x000fe4000f8efcff */
[----:B-1----:R-:W-:-:S02]  /*3320*/  UIADD3 UR6, UPT, UPT, UR6, 0x3f, URZ ;  /* 0x0000003f06067890 */ /* 0x002fc4000fffe0ff */
[----:B------:R-:W-:Y:S02]  /*3330*/  ULOP3.LUT UR15, UR15, 0x10000, URZ, 0xfc, !UPT ;  /* 0x000100000f0f7892 */ /* 0x000fe4000f8efcff */
[----:B------:R-:W-:Y:S01]  /*3340*/  USHF.R.S32.HI UR7, URZ, 0x1f, UR6 ;  /* 0x0000001fff077899 */ /* 0x000fe20008011406 */
[----:B------:R-:W-:Y:S01]  /*3350*/  UMOV UR28, 0x0 ;  /* 0x00000000001c7882 */ /* 0x000fe20000000000 */
[----:B------:R-:W-:Y:S02]  /*3360*/  UMOV UR29, 0x81004a0 ;  /* 0x081004a0001d7882 */ /* 0x000fe40000000000 */
[----:B------:R-:W-:Y:S01]  /*3370*/  ULEA.HI UR7, UR7, UR6, URZ, 0x6 ;  /* 0x0000000607077291 */ /* 0x000fe2000f8f30ff */
[----:B------:R-:W-:Y:S01]  /*3380*/  UMOV UR26, 0x0 ;  /* 0x00000000001a7882 */ /* 0x000fe20000000000 */
[----:B------:R-:W-:Y:S02]  /*3390*/  UMOV UR27, 0x81004a0 ;  /* 0x081004a0001b7882 */ /* 0x000fe40000000000 */
[----:B------:R-:W-:-:S04]  /*33a0*/  USHF.R.S32.HI UR7, URZ, 0x6, UR7 ;  /* 0x00000006ff077899 */ /* 0x000fc80008011407 */
[----:B------:R-:W-:-:S04]  /*33b0*/  UISETP.LT.AND UP0, UPT, UR7, 0x1, UPT ;  /* 0x000000010700788c */ /* 0x000fc8000bf01270 */
[----:B------:R-:W-:Y:S01]  /*33c0*/  USEL UR23, UR7, 0x1, !UP0 ;  /* 0x0000000107177887 */ /* 0x000fe2000c000000 */
[----:B--2---:R-:W-:Y:S02]  /*33d0*/  R2UR UR24, R2 ;  /* 0x00000000021872ca */ /* 0x004fe400000e0000 */
[----:B------:R-:W-:-:S13]  /*33e0*/  CS2R R2, SRZ ;  /* 0x0000000000027805 */ /* 0x000fda000001ff00 */
.L_x_73:
[C---:B------:R-:W-:Y:S02]  /*33f0*/  LEA R0, R8.reuse, UR8, 0x3 ;  /* 0x0000000808007c11 */ /* 0x040fe4000f8e18ff */
[----:B------:R-:W-:Y:S02]  /*3400*/  SHF.L.U32 R5, R3, 0x1f, RZ ;  /* 0x0000001f03057819 */ /* 0x000fe400000006ff */
[----:B------:R-:W-:Y:S02]  /*3410*/  LEA R4, R8, UR8, 0x4 ;  /* 0x0000000808047c11 */ /* 0x000fe4000f8e20ff */
[----:B------:R-:W1:Y:S02]  /*3420*/  SYNCS.PHASECHK.TRANS64.TRYWAIT P0, [R0+URZ+0x50], R5 ;  /* 0x00005005000075a7 */ /* 0x000e6400080011ff */
[----:B-1-34-:R-:W-:Y:S05]  /*3430*/  @!P0 BRA `(.L_x_66) ;  /* 0x0000003400f88947 */ /* 0x01afea0003800000 */
.L_x_128:
[----:B-1----:R-:W1:Y:S01]  /*3440*/  LDS.128 R4, [R4+0xe0] ;  /* 0x0000e00004047984 */ /* 0x002e620000000c00 */
[----:B------:R-:W-:Y:S02]  /*3450*/  VIADD R0, R0, 0x60 ;  /* 0x0000006000007836 */ /* 0x000fe40000000000 */
[----:B------:R-:W-:Y:S01]  /*3460*/  VIADD R8, R8, 0x1 ;  /* 0x0000000108087836 */ /* 0x000fe20000000000 */
[----:B------:R-:W-:Y:S01]  /*3470*/  @!PT LDS RZ, [RZ] ;  /* 0x00000000fffff984 */ /* 0x000fe20000000800 */
[----:B------:R-:W-:Y:S01]  /*3480*/  @!PT LDS RZ, [RZ] ;  /* 0x00000000fffff984 */ /* 0x000fe20000000800 */
[----:B------:R-:W-:Y:S01]  /*3490*/  @!PT LDS RZ, [RZ] ;  /* 0x00000000fffff984 */ /* 0x000fe20000000800 */
[----:B------:R-:W-:Y:S01]  /*34a0*/  @!PT LDS RZ, [RZ] ;  /* 0x00000000fffff984 */ /* 0x000fe20000000800 */
[----:B------:R2:W-:Y:S06]  /*34b0*/  MEMBAR.ALL.CTA ;  /* 0x0000000000007992 */ /* 0x0005ec0000008000 */
[----:B--2---:R-:W2:Y:S01]  /*34c0*/  FENCE.VIEW.ASYNC.S ;  /* 0x00000000000073c6 */ /* 0x004ea20000000000 */
[----:B------:R-:W-:-:S04]  /*34d0*/  PRMT R0, RZ, 0x654, R0 ;  /* 0x00000654ff007816 */ /* 0x000fc80000000000 */
[----:B--2---:R2:W-:Y:S01]  /*34e0*/  SYNCS.ARRIVE.TRANS64.RED.A1T0 RZ, [R0+URZ], RZ ;  /* 0x000000ff00ff79a7 */ /* 0x0045e200081004ff */
[----:B-1----:R-:W-:Y:S01]  /*34f0*/  LOP3.LUT P1, RZ, R6, 0x1, RZ, 0xc0, !PT ;  /* 0x0000000106ff7812 */ /* 0x002fe2000782c0ff */
[----:B--2---:R-:W-:-:S12]  /*3500*/  BRA.U UP2, `(.L_x_67) ;  /* 0x0000000102e07547 */ /* 0x004fd8000b800000 */
[----:B------:R-:W1:Y:S01]  /*3510*/  LDCU UR6, c[0x0][0x38c] ;  /* 0x00007180ff0677ac */ /* 0x000e620008000800 */
[----:B------:R-:W-:Y:S02]  /*3520*/  PLOP3.LUT P2, PT, PT, PT, PT, 0x80, 0x8 ;  /* 0x000000000008781c */ /* 0x000fe40003f4f070 */
[----:B------:R-:W-:Y:S01]  /*3530*/  SHF.L.U32 R5, R9, 0x1f, RZ ;  /* 0x0000001f09057819 */ /* 0x000fe200000006ff */
[----:B------:R-:W-:Y:S02]  /*3540*/  ULEA UR10, UR22, UR8, 0x3 ;  /* 0x00000008160a7291 */ /* 0x000fe4000f8e18ff */
[----:B------:R-:W-:Y:S02]  /*3550*/  ULEA UR11, UR22, UR24, 0x5 ;  /* 0x00000018160b7291 */ /* 0x000fe4000f8e28ff */
[----:B-1----:R-:W-:-:S06]  /*3560*/  UISETP.GE.AND UP0, UPT, UR6, 0x1, UPT ;  /* 0x000000010600788c */ /* 0x002fcc000bf06270 */
[----:B------:R-:W-:-:S05]  /*3570*/  PLOP3.LUT P0, PT, PT, PT, UP0, 0x80, 0x8 ;  /* 0x000000000008781c */ /* 0x000fca0003f0f008 */
[----:B------:R-:W-:-:S08]  /*3580*/  @UP0 ULEA UR6, UR21, UR8, 0x3 ;  /* 0x0000000815060291 */ /* 0x000fd0000f8e18ff */
[----:B------:R-:W-:-:S04]  /*3590*/  @P0 SHF.L.U32 R0, R2, 0x1f, RZ ;  /* 0x0000001f02000819 */ /* 0x000fc800000006ff */
[----:B------:R1:W2:Y:S01]  /*35a0*/  @P0 SYNCS.PHASECHK.TRANS64.TRYWAIT P2, [UR6], R0 ;  /* 0x00000000ff0005a7 */ /* 0x0002a20008041106 */
[----:B------:R-:W3:Y:S02]  /*35b0*/  SYNCS.PHASECHK.TRANS64.TRYWAIT P0, [UR10+0x90], R5 ;  /* 0x00009005ff0075a7 */ /* 0x000ee4000800110a */
[----:B-123--:R-:W-:Y:S05]  /*35c0*/  @!P0 BRA `(.L_x_68) ;  /* 0x0000003400a88947 */ /* 0x00efea0003800000 */
.L_x_130:
[----:B------:R-:W-:Y:S01]  /*35d0*/  UMOV UR19, UR20 ;  /* 0x0000001400137c82 */ /* 0x000fe20008000000 */
[----:B------:R-:W-:Y:S05]  /*35e0*/  BRA.U !UP0, `(.L_x_69) ;  /* 0x0000000108987547 */ /* 0x000fea000b800000 */
[----:B------:R-:W-:Y:S02]  /*35f0*/  UIADD3 UR19, UPT, UPT, UR23, UR20, URZ ;  /* 0x0000001417137290 */ /* 0x000fe4000fffe0ff */
[----:B------:R-:W-:Y:S01]  /*3600*/  UPLOP3.LUT UP3, UPT, UPT, UPT, UPT, 0x40, 0x4 ;  /* 0x000000000004789c */ /* 0x000fe20003f6e870 */
[----:B------:R-:W-:Y:S01]  /*3610*/  UMOV UR18, UR7 ;  /* 0x0000000700127c82 */ /* 0x000fe20008000000 */
[----:B------:R-:W-:-:S09]  /*3620*/  UMOV UR17, UR21 ;  /* 0x0000001500117c82 */ /* 0x000fd20008000000 */
.L_x_72:
[----:B--2---:R-:W-:Y:S01]  /*3630*/  ULEA UR9, UR17, UR8, 0x3 ;  /* 0x0000000811097291 */ /* 0x004fe2000f8e18ff */
[----:B---3--:R-:W-:Y:S11]  /*3640*/  @P2 BRA `(.L_x_70) ;  /* 0x00000000000c2947 */ /* 0x008ff60003800000 */
[----:B-1----:R-:W-:Y:S04]  /*3650*/  SHF.L.U32 R5, R2, 0x1f, RZ ;  /* 0x0000001f02057819 */ /* 0x002fe800000006ff */
[----:B------:R-:W1:Y:S02]  /*3660*/  SYNCS.PHASECHK.TRANS64.TRYWAIT P0, [UR9], R5 ;  /* 0x00000005ff0075a7 */ /* 0x000e640008001109 */
[----:B-1----:R-:W-:Y:S05]  /*3670*/  @!P0 BRA `(.L_x_71) ;  /* 0x0000003400948947 */ /* 0x002fea0003800000 */
.L_x_70:
[----:B------:R-:W-:Y:S01]  /*3680*/  UISETP.NE.AND UP0, UPT, UR18, 0x1, UPT ;  /* 0x000000011200788c */ /* 0x000fe2000bf05270 */
[----:B------:R-:W-:Y:S01]  /*3690*/  PLOP3.LUT P2, PT, PT, PT, PT, 0x80, 0x8 ;  /* 0x000000000008781c */ /* 0x000fe20003f4f070 */
[----:B------:R-:W-:Y:S02]  /*36a0*/  UIADD3 UR21, UPT, UPT, UR17, 0x1, URZ ;  /* 0x0000000111157890 */ /* 0x000fe4000fffe0ff */
[----:B------:R-:W-:Y:S02]  /*36b0*/  ULEA UR30, UR17, UR15, 0x7 ;  /* 0x0000000f111e7291 */ /* 0x000fe4000f8e38ff */
[----:B------:R-:W-:Y:S01]  /*36c0*/  UISETP.NE.AND UP1, UPT, UR21, 0x3, UPT ;  /* 0x000000031500788c */ /* 0x000fe2000bf25270 */
[----:B------:R-:W-:Y:S01]  /*36d0*/  PLOP3.LUT P0, PT, PT, PT, UP0, 0x80, 0x8 ;  /* 0x000000000008781c */ /* 0x000fe20003f0f008 */
[----:B------:R-:W-:Y:S02]  /*36e0*/  ULEA UR32, UR17, UR14, 0x8 ;  /* 0x0000000e11207291 */ /* 0x000fe4000f8e40ff */
[----:B------:R-:W-:Y:S02]  /*36f0*/  USEL UR16, URZ, 0x1, UP1 ;  /* 0x00000001ff107887 */ /* 0x000fe40008800000 */
[----:B------:R-:W-:Y:S02]  /*3700*/  USEL UR21, UR21, URZ, UP1 ;  /* 0x000000ff15157287 */ /* 0x000fe40008800000 */
[----:B------:R-:W-:Y:S02]  /*3710*/  UIADD3 UR36, UPT, UPT, UR30, 0x2, URZ ;  /* 0x000000021e247890 */ /* 0x000fe4000fffe0ff */
[----:B------:R-:W-:Y:S01]  /*3720*/  @UP0 ULEA UR6, UR21, UR8, 0x3 ;  /* 0x0000000815060291 */ /* 0x000fe2000f8e18ff */
[----:B------:R-:W-:Y:S01]  /*3730*/  LOP3.LUT R2, R2, UR16, RZ, 0x3c, !PT ;  /* 0x0000001002027c12 */ /* 0x000fe2000f8e3cff */
[----:B------:R-:W-:Y:S02]  /*3740*/  UIADD3 UR34, UPT, UPT, UR32, 0x2, URZ ;  /* 0x0000000220227890 */ /* 0x000fe4000fffe0ff */
[----:B------:R-:W-:Y:S01]  /*3750*/  UIADD3 UR9, UPT, UPT, UR9, 0x18, URZ ;  /* 0x0000001809097890 */ /* 0x000fe2000fffe0ff */
[----:B-1----:R-:W-:Y:S01]  /*3760*/  @P0 SHF.L.U32 R0, R2, 0x1f, RZ ;  /* 0x0000001f02000819 */ /* 0x002fe200000006ff */
[----:B------:R-:W-:Y:S01]  /*3770*/  UMOV UR31, 0x80004020 ;  /* 0x80004020001f7882 */ /* 0x000fe20000000000 */
[----:B------:R-:W-:Y:S01]  /*3780*/  UMOV UR33, 0x80004020 ;  /* 0x8000402000217882 */ /* 0x000fe20000000000 */
[----:B------:R-:W-:Y:S01]  /*3790*/  UMOV UR37, 0x80004020 ;  /* 0x8000402000257882 */ /* 0x000fe20000000000 */
[----:B------:R2:W3:Y:S01]  /*37a0*/  @P0 SYNCS.PHASECHK.TRANS64.TRYWAIT P2, [UR6], R0 ;  /* 0x00000000ff0005a7 */ /* 0x0004e20008041106 */
[----:B------:R-:W-:Y:S01]  /*37b0*/  UIADD3 UR20, UPT, UPT, UR20, 0x1, URZ ;  /* 0x0000000114147890 */ /* 0x000fe2000fffe0ff */
[----:B------:R2:W-:Y:S01]  /*37c0*/  UTCIMMA.2CTA gdesc[UR32], gdesc[UR30], tmem[UR11], tmem[UR28], idesc[UR29], UP3 ;  /* 0x00ff1c1e200075ea */ /* 0x0005e20009a0010b */
[----:B------:R-:W-:Y:S02]  /*37d0*/  UIADD3 UR18, UPT, UPT, UR18, -0x1, URZ ;  /* 0xffffffff12127890 */ /* 0x000fe4000fffe0ff */
[----:B------:R-:W-:Y:S02]  /*37e0*/  UISETP.NE.AND UP0, UPT, UR20, UR19, UPT ;  /* 0x000000131400728c */ /* 0x000fe4000bf05270 */
[----:B------:R-:W-:Y:S01]  /*37f0*/  UPLOP3.LUT UP3, UPT, UPT, UPT, UPT, 0x80, 0x8 ;  /* 0x000000000008789c */ /* 0x000fe20003f6f070 */
[----:B------:R-:W-:Y:S01]  /*3800*/  UMOV UR35, 0x80004020 ;  /* 0x8000402000237882 */ /* 0x000fe20000000000 */
[----:B------:R-:W-:Y:S01]  /*3810*/  UMOV UR17, UR21 ;  /* 0x0000001500117c82 */ /* 0x000fe20008000000 */
[----:B------:R2:W-:Y:S01]  /*3820*/  UTCIMMA.2CTA gdesc[UR34], gdesc[UR36], tmem[UR11], tmem[UR26], idesc[UR27], UPT ;  /* 0x00ff1a24220075ea */ /* 0x0005e2000ba0010b */
[----:B------:R2:W-:Y:S03]  /*3830*/  UTCBAR.2CTA.MULTICAST [UR9], URZ, UR13 ;  /* 0x000000ff090073e9 */ /* 0x0005e6000820080d */
[----:B------:R-:W-:Y:S05]  /*3840*/  BRA.U UP0, `(.L_x_72) ;  /* 0xfffffffd00787547 */ /* 0x000fea000b83ffff */
.L_x_69:
[----:B------:R-:W-:Y:S01]  /*3850*/  UIADD3 UR10, UPT, UPT, UR10, 0x70, URZ ;  /* 0x000000700a0a7890 */ /* 0x000fe2000fffe0ff */
[----:B------:R-:W-:-:S08]  /*3860*/  UMOV UR20, UR19 ;  /* 0x0000001300147c82 */ /* 0x000fd00008000000 */
[----:B------:R4:W-:Y:S01]  /*3870*/  UTCBAR.2CTA.MULTICAST [UR10], URZ, UR12 ;  /* 0x000000ff0a0073e9 */ /* 0x0009e2000820080c */
[----:B------:R-:W-:Y:S02]  /*3880*/  NOP ;  /* 0x0000000000007918 */ /* 0x000fe40000000000 */
.L_x_67:
[----:B------:R-:W-:Y:S01]  /*3890*/  UIADD3 UR22, UPT, UPT, UR22, 0x1, URZ ;  /* 0x0000000116167890 */ /* 0x000fe2000fffe0ff */
[----:B------:R-:W-:-:S03]  /*38a0*/  ISETP.NE.AND P0, PT, R8, 0x2, PT ;  /* 0x000000020800780c */ /* 0x000fc60003f05270 */
[----:B------:R-:W-:Y:S01]  /*38b0*/  UISETP.NE.AND UP0, UPT, UR22, 0x4, UPT ;  /* 0x000000041600788c */ /* 0x000fe2000bf05270 */
[----:B-12---:R-:W-:Y:S02]  /*38c0*/  SEL R0, RZ, 0x1, P0 ;  /* 0x00000001ff007807 */ /* 0x006fe40000000000 */
[----:B------:R-:W-:Y:S01]  /*38d0*/  SEL R8, R8, RZ, P0 ;  /* 0x000000ff08087207 */ /* 0x000fe20000000000 */
[----:B------:R-:W-:Y:S01]  /*38e0*/  USEL UR6, URZ, 0x1, UP0 ;  /* 0x00000001ff067887 */ /* 0x000fe20008000000 */
[----:B------:R-:W-:Y:S01]  /*38f0*/  LOP3.LUT R3, R3, R0, RZ, 0x3c, !PT ;  /* 0x0000000003037212 */ /* 0x000fe200078e3cff */
[----:B------:R-:W-:-:S04]  /*3900*/  USEL UR22, UR22, URZ, UP0 ;  /* 0x000000ff16167287 */ /* 0x000fc80008000000 */
[----:B------:R-:W-:Y:S01]  /*3910*/  LOP3.LUT R9, R9, UR6, RZ, 0x3c, !PT ;  /* 0x0000000609097c12 */ /* 0x000fe2000f8e3cff */
[----:B------:R-:W-:Y:S07]  /*3920*/  @P1 BRA `(.L_x_73) ;  /* 0xfffffff800b01947 */ /* 0x000fee000383ffff */
[----:B------:R-:W1:Y:S01]  /*3930*/  S2UR UR6, SR_CgaCtaId ;  /* 0x00000000000679c3 */ /* 0x000e620000008800 */
[----:B------:R-:W-:Y:S01]  /*3940*/  ELECT P0, URZ, PT ;  /* 0x0000000000ff782f */ /* 0x000fe20003800000 */
[----:B------:R-:W-:Y:S01]  /*3950*/  HFMA2 R0, -RZ, RZ, 0, 5.9604644775390625e-08 ;  /* 0x00000001ff007431 */ /* 0x000fe200000001ff */
[----:B------:R-:W-:-:S05]  /*3960*/  UMOV UR7, 0x40 ;  /* 0x0000004000077882 */ /* 0x000fca0000000000 */
[----:B------:R-:W-:Y:S01]  /*3970*/  UVIRTCOUNT.DEALLOC.SMPOOL 0x80 ;  /* 0x000000800000784c */ /* 0x000fe20000000000 */
[----:B------:R-:W-:Y:S02]  /*3980*/  UISETP.NE.AND UP0, UPT, UR5, URZ, UPT ;  /* 0x000000ff0500728c */ /* 0x000fe4000bf05270 */
[----:B-1----:R-:W-:-:S09]  /*3990*/  ULEA UR6, UR6, UR7, 0x18 ;  /* 0x0000000706067291 */ /* 0x002fd2000f8ec0ff */
[----:B------:R1:W-:Y:S01]  /*39a0*/  @P0 STS.U8 [UR6+0x1c], R0 ;  /* 0x00001c00ff000988 */ /* 0x0003e20008000006 */
[----:B------:R-:W-:Y:S05]  /*39b0*/  BRA.U UP0, `(.L_x_74) ;  /* 0x0000000100a07547 */ /* 0x000fea000b800000 */
[----:B------:R-:W-:Y:S01]  /*39c0*/  UIADD3 UR5, UPT, UPT, UR8, 0x90, URZ ;  /* 0x0000009008057890 */ /* 0x000fe2000fffe0ff */
[----:B------:R-:W-:-:S03]  /*39d0*/  SHF.L.U32 R3, R9, 0x1f, RZ ;  /* 0x0000001f09037819 */ /* 0x000fc600000006ff */
[----:B------:R-:W-:-:S09]  /*39e0*/  ULEA UR7, UR22, UR5, 0x3 ;  /* 0x0000000516077291 */ /* 0x000fd2000f8e18ff */
[----:B------:R-:W2:Y:S02]  /*39f0*/  SYNCS.PHASECHK.TRANS64.TRYWAIT P0, [UR7], R3 ;  /* 0x00000003ff0075a7 */ /* 0x000ea40008001107 */
[----:B--2---:R-:W-:Y:S05]  /*3a00*/  @!P0 BRA `(.L_x_75) ;  /* 0x0000003000c88947 */ /* 0x004fea0003800000 */
.L_x_133:
[----:B------:R-:W-:-:S04]  /*3a10*/  UIADD3 UR9, UPT, UPT, UR22, 0x1, URZ ;  /* 0x0000000116097890 */ /* 0x000fc8000fffe0ff */
[----:B------:R-:W-:-:S04]  /*3a20*/  UISETP.NE.AND UP1, UPT, UR9, 0x4, UPT ;  /* 0x000000040900788c */ /* 0x000fc8000bf25270 */
[----:B----4-:R-:W-:Y:S02]  /*3a30*/  USEL UR10, URZ, 0x1, UP1 ;  /* 0x00000001ff0a7887 */ /* 0x010fe40008800000 */
[----:B------:R-:W-:-:S04]  /*3a40*/  USEL UR9, UR9, URZ, UP1 ;  /* 0x000000ff09097287 */ /* 0x000fc80008800000 */
[----:B------:R-:W-:Y:S01]  /*3a50*/  ULEA UR7, UR9, UR5, 0x3 ;  /* 0x0000000509077291 */ /* 0x000fe2000f8e18ff */
[----:B------:R-:W-:-:S04]  /*3a60*/  LOP3.LUT R2, R9, UR10, RZ, 0x3c, !PT ;  /* 0x0000000a09027c12 */ /* 0x000fc8000f8e3cff */
[----:B-1----:R-:W-:-:S04]  /*3a70*/  SHF.L.U32 R3, R2, 0x1f, RZ ;  /* 0x0000001f02037819 */ /* 0x002fc800000006ff */
[----:B------:R-:W1:Y:S02]  /*3a80*/  SYNCS.PHASECHK.TRANS64.TRYWAIT P0, [UR7], R3 ;  /* 0x00000003ff0075a7 */ /* 0x000e640008001107 */
[----:B-1----:R-:W-:Y:S05]  /*3a90*/  @!P0 BRA `(.L_x_76) ;  /* 0x0000003000bc8947 */ /* 0x002fea0003800000 */
.L_x_135:
        /* <DEDUP_REMOVED lines=9> */
.L_x_137:
[----:B------:R-:W-:-:S04]  /*3b30*/  UIADD3 UR9, UPT, UPT, UR9, 0x1, URZ ;  /* 0x0000000109097890 */ /* 0x000fc8000fffe0ff */
[----:B------:R-:W-:-:S04]  /*3b40*/  UISETP.NE.AND UP1, UPT, UR9, 0x4, UPT ;  /* 0x000000040900788c */ /* 0x000fc8000bf25270 */
[----:B------:R-:W-:Y:S02]  /*3b50*/  USEL UR7, URZ, 0x1, UP1 ;  /* 0x00000001ff077887 */ /* 0x000fe40008800000 */
[----:B------:R-:W-:-:S04]  /*3b60*/  USEL UR9, UR9, URZ, UP1 ;  /* 0x000000ff09097287 */ /* 0x000fc80008800000 */
[----:B------:R-:W-:Y:S01]  /*3b70*/  ULEA UR9, UR9, UR5, 0x3 ;  /* 0x0000000509097291 */ /* 0x000fe2000f8e18ff */
[----:B-1----:R-:W-:-:S04]  /*3b80*/  LOP3.LUT R3, R2, UR7, RZ, 0x3c, !PT ;  /* 0x0000000702037c12 */ /* 0x002fc8000f8e3cff */
[----:B------:R-:W-:Y:S01]  /*3b90*/  SHF.L.U32 R3, R3, 0x1f, RZ ;  /* 0x0000001f03037819 */ /* 0x000fe200000006ff */
[----:B------:R-:W-:-:S04]  /*3ba0*/  IMAD.U32 R0, RZ, RZ, UR9 ;  /* 0x00000009ff007e24 */ /* 0x000fc8000f8e00ff */
[----:B------:R1:W2:Y:S03]  /*3bb0*/  SYNCS.PHASECHK.TRANS64.TRYWAIT P0, [R0+URZ], R3 ;  /* 0x00000003000075a7 */ /* 0x0002a600080011ff */
[----:B--2---:R-:W-:Y:S05]  /*3bc0*/  @!P0 NANOSLEEP.SYNCS 0x989680 ;  /* 0x009896800000895d */ /* 0x004fea0003900000 */
[----:B------:R-:W2:Y:S02]  /*3bd0*/  @!P0 SYNCS.PHASECHK.TRANS64 P0, [R0+URZ], R3 ;  /* 0x00000003000085a7 */ /* 0x000ea400080010ff */
[----:B--2---:R-:W-:Y:S05]  /*3be0*/  @P0 BRA `(.L_x_78) ;  /* 0x0000000000200947 */ /* 0x004fea0003800000 */
.L_x_79:
[----:B--2---:R2:W4:Y:S02]  /*3bf0*/  SYNCS.PHASECHK.TRANS64.TRYWAIT P0, [R0+URZ], R3 ;  /* 0x00000003000075a7 */ /* 0x00452400080011ff */
[----:B----4-:R-:W-:Y:S05]  /*3c00*/  @!P0 NANOSLEEP.SYNCS 0x989680 ;  /* 0x009896800000895d */ /* 0x010fea0003900000 */
[----:B------:R-:W4:Y:S02]  /*3c10*/  @!P0 SYNCS.PHASECHK.TRANS64 P0, [R0+URZ], R3 ;  /* 0x00000003000085a7 */ /* 0x000f2400080010ff */
[----:B----4-:R-:W-:Y:S05]  /*3c20*/  @!P0 BRA `(.L_x_79) ;  /* 0xfffffffc00f08947 */ /* 0x010fea000383ffff */
[----:B------:R-:W-:Y:S05]  /*3c30*/  BRA `(.L_x_78) ;  /* 0x00000000000c7947 */ /* 0x000fea0003800000 */
.L_x_74:
[----:B------:R-:W-:-:S04]  /*3c40*/  UIADD3 UR5, UPT, UPT, UR8, 0xd0, URZ ;  /* 0x000000d008057890 */ /* 0x000fc8000fffe0ff */
[----:B------:R-:W-:-:S09]  /*3c50*/  UPRMT UR5, UR4, 0x654, UR5 ;  /* 0x0000065404057896 */ /* 0x000fd20008000005 */
[----:B------:R-:W-:Y:S03]  /*3c60*/  SYNCS.ARRIVE.TRANS64.RED.A1T0 RZ, [UR5], RZ ;  /* 0x000000ffffff79a7 */ /* 0x000fe60008100405 */
.L_x_78:
[----:B-12---:R-:W-:Y:S01]  /*3c70*/  SHF.L.U32 R3, RZ, 0x1f, RZ ;  /* 0x0000001fff037819 */ /* 0x006fe200000006ff */
[----:B------:R-:W-:Y:S01]  /*3c80*/  UIADD3 UR5, UPT, UPT, UR8, 0xd0, URZ ;  /* 0x000000d008057890 */ /* 0x000fe2000fffe0ff */
[----:B------:R-:W-:Y:S02]  /*3c90*/  PLOP3.LUT P0, PT, PT, PT, UP0, 0x80, 0x8 ;  /* 0x000000000008781c */ /* 0x000fe40003f0f008 */
[----:B------:R-:W1:Y:S02]  /*3ca0*/  SYNCS.PHASECHK.TRANS64.TRYWAIT P1, [UR8+0xd0], R3 ;  /* 0x0000d003ff0075a7 */ /* 0x000e640008021108 */
[----:B-1----:R-:W-:Y:S09]  /*3cb0*/  @!P1 BRA `(.L_x_80) ;  /* 0x0000003000649947 */ /* 0x002ff20003800000 */
.L_x_139:
[----:B------:R-:W-:Y:S01]  /*3cc0*/  @!UP0 UPRMT UR5, UR4, 0x654, UR5 ;  /* 0x0000065404058896 */ /* 0x000fe20008000005 */
[----:B------:R-:W-:Y:S02]  /*3cd0*/  UMOV UR8, 0xffff ;  /* 0x0000ffff00087882 */ /* 0x000fe40000000000 */
[----:B------:R-:W-:-:S06]  /*3ce0*/  UMOV UR4, 0x1 ;  /* 0x0000000100047882 */ /* 0x000fcc0000000000 */
[----:B------:R-:W-:Y:S01]  /*3cf0*/  @!P0 SYNCS.ARRIVE.TRANS64.RED.A1T0 RZ, [UR5], RZ ;  /* 0x000000ffffff89a7 */ /* 0x000fe20008100405 */
[----:B------:R-:W-:Y:S01]  /*3d00*/  NOP ;  /* 0x0000000000007918 */ /* 0x000fe20000000000 */
[----:B-1----:R-:W1:Y:S01]  /*3d10*/  LDS R0, [UR6+0x14] ;  /* 0x00001406ff007984 */ /* 0x002e620008000800 */
[----:B------:R-:W-:-:S04]  /*3d20*/  ULOP3.LUT UR5, UR24, 0xffff, URZ, 0xc0, !UPT ;  /* 0x0000ffff18057892 */ /* 0x000fc8000f8ec0ff */
[----:B------:R-:W-:-:S04]  /*3d30*/  USHF.R.U32.HI UR5, URZ, 0x5, UR5 ;  /* 0x00000005ff057899 */ /* 0x000fc80008011605 */
[----:B------:R-:W-:Y:S02]  /*3d40*/  USHF.L.U32 UR8, UR8, UR5, URZ ;  /* 0x0000000508087299 */ /* 0x000fe400080006ff */
[----:B------:R-:W-:-:S04]  /*3d50*/  USHF.L.U32 UR4, UR4, UR5, URZ ;  /* 0x0000000504047299 */ /* 0x000fc800080006ff */
[----:B-1----:R-:W-:-:S04]  /*3d60*/  LOP3.LUT R0, R0, UR8, RZ, 0xc0, !PT ;  /* 0x0000000800007c12 */ /* 0x002fc8000f8ec0ff */
[----:B------:R-:W-:-:S13]  /*3d70*/  ISETP.NE.AND P0, PT, R0, UR8, PT ;  /* 0x0000000800007c0c */ /* 0x000fda000bf05270 */
[----:B------:R-:W-:Y:S05]  /*3d80*/  @P0 BRA `(.L_x_81) ;  /* 0x0000000000580947 */ /* 0x000fea0003800000 */
[----:B------:R-:W1:Y:S02]  /*3d90*/  LDS R0, [UR6+0x18] ;  /* 0x00001806ff007984 */ /* 0x000e640008000800 */
[----:B-1----:R-:W-:-:S04]  /*3da0*/  LOP3.LUT R0, R0, UR4, RZ, 0xc0, !PT ;  /* 0x0000000400007c12 */ /* 0x002fc8000f8ec0ff */
[----:B------:R-:W-:-:S13]  /*3db0*/  ISETP.NE.AND P0, PT, R0, UR4, PT ;  /* 0x0000000400007c0c */ /* 0x000fda000bf05270 */
[----:B------:R-:W-:Y:S05]  /*3dc0*/  @P0 BRA `(.L_x_82) ;  /* 0x00000000003c0947 */ /* 0x000fea0003800000 */
[----:B------:R-:W1:Y:S01]  /*3dd0*/  S2R R2, SR_LANEID ;  /* 0x0000000000027919 */ /* 0x000e620000000000 */
[----:B------:R-:W-:Y:S01]  /*3de0*/  ULOP3.LUT UR8, URZ, UR8, URZ, 0x33, !UPT ;  /* 0x00000008ff087292 */ /* 0x000fe2000f8e33ff */
[----:B------:R-:W-:Y:S01]  /*3df0*/  LOP3.LUT R4, RZ, UR4, RZ, 0x33, !PT ;  /* 0x00000004ff047c12 */ /* 0x000fe2000f8e33ff */
[----:B------:R-:W-:Y:S02]  /*3e00*/  VOTEU.ANY UR7, UPT, PT ;  /* 0x0000000000077886 */ /* 0x000fe400038e0100 */
[----:B------:R-:W-:Y:S01]  /*3e10*/  UFLO.U32 UR7, UR7 ;  /* 0x00000007000772bd */ /* 0x000fe200080e0000 */
[----:B------:R-:W2:Y:S01]  /*3e20*/  REDUX UR4, R4 ;  /* 0x00000000040473c4 */ /* 0x000ea20000000000 */
[----:B------:R-:W-:-:S06]  /*3e30*/  IMAD.U32 R0, RZ, RZ, UR8 ;  /* 0x00000008ff007e24 */ /* 0x000fcc000f8e00ff */
[----:B------:R1:W-:Y:S01]  /*3e40*/  UTCATOMSWS.AND URZ, UR8 ;  /* 0x0000000800ff79e3 */ /* 0x0003e20008000000 */
[----:B------:R-:W3:Y:S01]  /*3e50*/  REDUX UR5, R0 ;  /* 0x00000000000573c4 */ /* 0x000ee20000000000 */
[----:B-1----:R-:W-:Y:S01]  /*3e60*/  ISETP.EQ.U32.AND P0, PT, R2, UR7, PT ;  /* 0x0000000702007c0c */ /* 0x002fe2000bf02070 */
[----:B--2---:R-:W-:Y:S01]  /*3e70*/  IMAD.U32 R2, RZ, RZ, UR4 ;  /* 0x00000004ff027e24 */ /* 0x004fe2000f8e00ff */
[----:B---3--:R-:W-:-:S11]  /*3e80*/  MOV R3, UR5 ;  /* 0x0000000500037c02 */ /* 0x008fd60008000f00 */
[----:B------:R1:W-:Y:S04]  /*3e90*/  @P0 ATOMS.AND RZ, [UR6+0x14], R3 ;  /* 0x00001403ffff098c */ /* 0x0003e8000a800006 */
[----:B------:R1:W-:Y:S01]  /*3ea0*/  @P0 ATOMS.AND RZ, [UR6+0x18], R2 ;  /* 0x00001802ffff098c */ /* 0x0003e2000a800006 */
[----:B------:R-:W-:Y:S05]  /*3eb0*/  BRA `(.L_x_83) ;  /* 0x0000000000147947 */ /* 0x000fea0003800000 */
.L_x_82:
[----:B------:R-:W-:Y:S02]  /*3ec0*/  MOV R2, 0x3ee0 ;  /* 0x00003ee000027802 */ /* 0x000fe40000000f00 */
[----:B---345:R-:W-:Y:S05]  /*3ed0*/  CALL.REL.NOINC `($__internal_0_$__cuda_sm10x_tcgen05_guardrail_trap_col_being_dealloced_not_returned_by_alloc) ;  /* 0x0000003000787944 */ /* 0x038fea0003c00000 */
[----:B------:R-:W-:Y:S05]  /*3ee0*/  BRA `(.L_x_83) ;  /* 0x0000000000087947 */ /* 0x000fea0003800000 */
.L_x_81:
[----:B------:R-:W-:Y:S02]  /*3ef0*/  MOV R2, 0x3f10 ;  /* 0x00003f1000027802 */ /* 0x000fe40000000f00 */
[----:B---345:R-:W-:Y:S05]  /*3f00*/  CALL.REL.NOINC `($__internal_2_$__cuda_sm10x_tcgen05_guardrail_trap_unallocated_columns_being_dealloced) ;  /* 0x0000003000847944 */ /* 0x038fea0003c00000 */
.L_x_83:
[----:B------:R-:W-:Y:S01]  /*3f10*/  NOP ;  /* 0x0000000000007918 */ /* 0x000fe20000000000 */
[----:B----4-:R-:W-:Y:S05]  /*3f20*/  EXIT ;  /* 0x000000000000794d */ /* 0x010fea0003800000 */
.L_x_54:
[----:B------:R-:W-:-:S09]  /*3f30*/  UISETP.NE.OR UP5, UPT, UR10, 0x3, !UP5 ;  /* 0x000000030a00788c */ /* 0x000fd2000efa5670 */
[----:B------:R-:W-:Y:S05]  /*3f40*/  BRA.U UP5, `(.L_x_84) ;  /* 0x0000000905c87547 */ /* 0x000fea000b800000 */
[----:B------:R-:W1:Y:S01]  /*3f50*/  LDC R0, c[0x0][0xb30] ;  /* 0x0002cc00ff007b82 */ /* 0x000e620000000800 */
[----:B------:R-:W2:Y:S01]  /*3f60*/  LDCU.64 UR8, c[0x0][0x888] ;  /* 0x00011100ff0877ac */ /* 0x000ea20008000a00 */
[----:B------:R-:W-:Y:S01]  /*3f70*/  IMAD.MOV.U32 R30, RZ, RZ, 0x1 ;  /* 0x00000001ff1e7424 */ /* 0x000fe200078e00ff */
[----:B------:R-:W-:Y:S01]  /*3f80*/  CS2R R28, SRZ ;  /* 0x00000000001c7805 */ /* 0x000fe2000001ff00 */
[----:B------:R-:W-:Y:S01]  /*3f90*/  IMAD.MOV.U32 R25, RZ, RZ, 0x1000 ;  /* 0x00001000ff197424 */ /* 0x000fe200078e00ff */
[----:B------:R-:W3:Y:S03]  /*3fa0*/  LDCU.64 UR4, c[0x0][0x890] ;  /* 0x00011200ff0477ac */ /* 0x000ee60008000a00 */
[----:B------:R-:W4:Y:S01]  /*3fb0*/  LDC R19, c[0x0][0x370] ;  /* 0x0000dc00ff137b82 */ /* 0x000f220000000800 */
[----:B------:R-:W-:Y:S01]  /*3fc0*/  UMOV UR6, 0x400 ;  /* 0x0000040000067882 */ /* 0x000fe20000000000 */
[----:B------:R-:W-:-:S02]  /*3fd0*/  UPLOP3.LUT UP1, UPT, UPT, UPT, UPT, 0x40, 0x4 ;  /* 0x000000000004789c */ /* 0x000fc40003f2e870 */
[----:B------:R-:W-:-:S04]  /*3fe0*/  ULEA UR6, UR37, UR6, 0x18 ;  /* 0x0000000625067291 */ /* 0x000fc8000f8ec0ff */
[----:B------:R-:W4:Y:S01]  /*3ff0*/  LDC R2, c[0x0][0xb0c] ;  /* 0x0002c300ff027b82 */ /* 0x000f220000000800 */
[----:B--2---:R-:W-:Y:S02]  /*4000*/  UISETP.NE.U32.AND UP2, UPT, UR8, URZ, UPT ;  /* 0x000000ff0800728c */ /* 0x004fe4000bf45070 */
[----:B------:R-:W-:Y:S02]  /*4010*/  UIADD3 UR8, UPT, UPT, UR6, 0x30, URZ ;  /* 0x0000003006087890 */ /* 0x000fe4000fffe0ff */
[----:B---3--:R-:W-:-:S03]  /*4020*/  UISETP.NE.U32.AND UP3, UPT, UR4, URZ, UPT ;  /* 0x000000ff0400728c */ /* 0x008fc6000bf65070 */
[----:B------:R-:W2:Y:S01]  /*4030*/  LDC R18, c[0x0][0xb20] ;  /* 0x0002c800ff127b82 */ /* 0x000ea20000000800 */
[----:B-1----:R-:W-:Y:S01]  /*4040*/  ISETP.NE.AND P1, PT, R0, 0x1, PT ;  /* 0x000000010000780c */ /* 0x002fe20003f25270 */
[----:B------:R-:W-:Y:S02]  /*4050*/  UISETP.NE.AND.EX UP2, UPT, UR9, URZ, UPT, UP2 ;  /* 0x000000ff0900728c */ /* 0x000fe4000bf45320 */
[----:B------:R-:W-:Y:S02]  /*4060*/  UPRMT UR37, UR37, 0x654, UR8 ;  /* 0x0000065425257896 */ /* 0x000fe40008000008 */
[----:B------:R-:W-:Y:S02]  /*4070*/  UISETP.NE.AND.EX UP3, UPT, UR5, URZ, UPT, UP3 ;  /* 0x000000ff0500728c */ /* 0x000fe4000bf65330 */
[----:B------:R-:W1:Y:S08]  /*4080*/  LDC.64 R32, c[0x0][0x348] ;  /* 0x0000d200ff207b82 */ /* 0x000e700000000a00 */
[----:B------:R-:W3:Y:S08]  /*4090*/  LDC.64 R16, c[0x0][0xb10] ;  /* 0x0002c400ff107b82 */ /* 0x000ef00000000a00 */
[----:B------:R-:W1:Y:S08]  /*40a0*/  LDC.64 R6, c[0x0][0xb18] ;  /* 0x0002c600ff067b82 */ /* 0x000e700000000a00 */
[----:B------:R-:W1:Y:S08]  /*40b0*/  LDC.64 R4, c[0x0][0xb28] ;  /* 0x0002ca00ff047b82 */ /* 0x000e700000000a00 */
[----:B--2-4-:R-:W1:Y:S02]  /*40c0*/  LDC R24, c[0x0][0x374] ;  /* 0x0000dd00ff187b82 */ /* 0x014e640000000800 */
.L_x_92:
[C---:B------:R-:W-:Y:S02]  /*40d0*/  LEA R0, R29.reuse, UR6, 0x3 ;  /* 0x000000061d007c11 */ /* 0x040fe4000f8e18ff */
[----:B------:R-:W-:Y:S02]  /*40e0*/  SHF.L.U32 R3, R28, 0x1f, RZ ;  /* 0x0000001f1c037819 */ /* 0x000fe400000006ff */
[----:B------:R-:W-:Y:S02]  /*40f0*/  LEA R20, R29, UR6, 0x4 ;  /* 0x000000061d147c11 */ /* 0x000fe4000f8e20ff */
[----:B--2---:R-:W2:Y:S02]  /*4100*/  SYNCS.PHASECHK.TRANS64.TRYWAIT P0, [R0+URZ+0x50], R3 ;  /* 0x00005003000075a7 */ /* 0x004ea400080011ff */
[----:B--2---:R-:W-:Y:S05]  /*4110*/  @!P0 BRA `(.L_x_85) ;  /* 0x0000002c00648947 */ /* 0x004fea0003800000 */
.L_x_140:
[----:B------:R-:W-:Y:S01]  /*4120*/  ISETP.GE.AND P0, PT, R40, 0x1, PT ;  /* 0x000000012800780c */ /* 0x000fe20003f06270 */
[----:B------:R-:W4:Y:S01]  /*4130*/  LDS.128 R20, [R20+0xe0] ;  /* 0x0000e00014147984 */ /* 0x000f220000000c00 */
[----:B------:R-:W-:Y:S01]  /*4140*/  ISETP.NE.U32.AND P4, PT, RZ, UR4, PT ;  /* 0x00000004ff007c0c */ /* 0x000fe2000bf85070 */
[----:B--2---:R-:W-:Y:S01]  /*4150*/  VIADD R0, R0, 0x60 ;  /* 0x0000006000007836 */ /* 0x004fe20000000000 */
[----:B------:R-:W-:Y:S02]  /*4160*/  SHF.L.U32 R26, R30, 0x1f, RZ ;  /* 0x0000001f1e1a7819 */ /* 0x000fe400000006ff */
[----:B------:R-:W-:Y:S02]  /*4170*/  ISETP.NE.AND.EX P4, PT, RZ, UR5, PT, P4 ;  /* 0x00000005ff007c0c */ /* 0x000fe4000bf85340 */
[----:B------:R-:W-:Y:S01]  /*4180*/  PRMT R0, RZ, 0x654, R0 ;  /* 0x00000654ff007816 */ /* 0x000fe20000000000 */
[----:B------:R-:W-:Y:S01]  /*4190*/  @!PT LDS RZ, [RZ] ;  /* 0x00000000fffff984 */ /* 0x000fe20000000800 */
[----:B------:R-:W-:Y:S01]  /*41a0*/  @!PT LDS RZ, [RZ] ;  /* 0x00000000fffff984 */ /* 0x000fe20000000800 */
[----:B------:R-:W-:Y:S01]  /*41b0*/  @!PT LDS RZ, [RZ] ;  /* 0x00000000fffff984 */ /* 0x000fe20000000800 */
[----:B------:R-:W-:Y:S01]  /*41c0*/  @!PT LDS RZ, [RZ] ;  /* 0x00000000fffff984 */ /* 0x000fe20000000800 */
[----:B------:R2:W-:Y:S06]  /*41d0*/  MEMBAR.ALL.CTA ;  /* 0x0000000000007992 */ /* 0x0005ec0000008000 */
[----:B--2---:R-:W2:Y:S02]  /*41e0*/  FENCE.VIEW.ASYNC.S ;  /* 0x00000000000073c6 */ /* 0x004ea40000000000 */
[----:B--2---:R2:W-:Y:S01]  /*41f0*/  SYNCS.ARRIVE.TRANS64.RED.A1T0 RZ, [R0+URZ], RZ ;  /* 0x000000ff00ff79a7 */ /* 0x0045e200081004ff */
[----:B----4-:R-:W-:Y:S11]  /*4200*/  LOP3.LUT P3, RZ, R22, 0x1, RZ, 0xc0, !PT ;  /* 0x0000000116ff7812 */ /* 0x010ff6000786c0ff */
[----:B------:R-:W-:Y:S02]  /*4210*/  @!UPT UIADD3 URZ, UPT, UPT, URZ, URZ, URZ ;  /* 0x000000fffffff290 */ /* 0x000fe4000fffe0ff */
[----:B------:R-:W-:Y:S02]  /*4220*/  @P3 MOV R13, R20 ;  /* 0x00000014000d3202 */ /* 0x000fe40000000f00 */
[----:B------:R-:W-:Y:S01]  /*4230*/  @P3 LOP3.LUT R8, R21, 0xffff, RZ, 0xc0, !PT ;  /* 0x0000ffff15083812 */ /* 0x000fe200078ec0ff */
[----:B--2---:R-:W-:Y:S06]  /*4240*/  @!P0 BRA `(.L_x_86) ;  /* 0x0000000000a48947 */ /* 0x004fec0003800000 */
[----:B-1----:R-:W-:Y:S01]  /*4250*/  IMAD.HI.U32 R31, R24, R7, RZ ;  /* 0x00000007181f7227 */ /* 0x002fe200078e00ff */
[----:B------:R-:W-:Y:S02]  /*4260*/  ISETP.NE.AND P0, PT, R6, 0x1, PT ;  /* 0x000000010600780c */ /* 0x000fe40003f05270 */
[----:B------:R-:W-:Y:S01]  /*4270*/  ISETP.NE.AND P2, PT, R40, 0x1, PT ;  /* 0x000000012800780c */ /* 0x000fe20003f45270 */
[----:B---3--:R-:W-:Y:S01]  /*4280*/  IMAD.HI.U32 R34, R19, R16, RZ ;  /* 0x0000001013227227 */ /* 0x008fe200078e00ff */
[----:B------:R-:W-:Y:S02]  /*4290*/  SHF.R.U32.HI R31, RZ, R18, R31 ;  /* 0x00000012ff1f7219 */ /* 0x000fe4000001161f */
[----:B------:R-:W-:Y:S01]  /*42a0*/  ISETP.NE.AND P5, PT, R2, 0x1, PT ;  /* 0x000000010200780c */ /* 0x000fe20003fa5270 */
[----:B------:R-:W-:Y:S01]  /*42b0*/  IMAD.HI.U32 R36, R13, R16, RZ ;  /* 0x000000100d247227 */ /* 0x000fe200078e00ff */
[----:B------:R-:W-:Y:S02]  /*42c0*/  SHF.R.U32.HI R34, RZ, R17, R34 ;  /* 0x00000011ff227219 */ /* 0x000fe40000011622 */
[----:B------:R-:W-:Y:S01]  /*42d0*/  SEL R3, R24, R31, !P0 ;  /* 0x0000001f18037207 */ /* 0x000fe20004000000 */
[C---:B------:R-:W-:Y:S01]  /*42e0*/  IMAD.HI.U32 R31, R8.reuse, R7, RZ ;  /* 0x00000007081f7227 */ /* 0x040fe200078e00ff */
[----:B------:R-:W-:Y:S02]  /*42f0*/  SEL R11, R19, R34, !P5 ;  /* 0x00000022130b7207 */ /* 0x000fe40006800000 */
[----:B------:R-:W-:Y:S01]  /*4300*/  SHF.R.U32.HI R36, RZ, R17, R36 ;  /* 0x00000011ff247219 */ /* 0x000fe20000011624 */
[----:B------:R-:W-:Y:S01]  /*4310*/  IMAD.HI.U32 R38, R3, R4, RZ ;  /* 0x0000000403267227 */ /* 0x000fe200078e00ff */
[----:B------:R-:W-:Y:S03]  /*4320*/  SHF.R.U32.HI R31, RZ, R18, R31 ;  /* 0x00000012ff1f7219 */ /* 0x000fe6000001161f */
[----:B------:R-:W-:Y:S01]  /*4330*/  IMAD.HI.U32 R34, R11, R4, RZ ;  /* 0x000000040b227227 */ /* 0x000fe200078e00ff */
[----:B------:R-:W-:Y:S02]  /*4340*/  @P2 SHF.R.U32.HI R3, RZ, R5, R38 ;  /* 0x00000005ff032219 */ /* 0x000fe40000011626 */
[----:B------:R-:W-:Y:S02]  /*4350*/  SEL R9, R8, R31, !P0 ;  /* 0x0000001f08097207 */ /* 0x000fe40004000000 */
[----:B------:R-:W-:Y:S01]  /*4360*/  @P2 SHF.R.U32.HI R11, RZ, R5, R34 ;  /* 0x00000005ff0b2219 */ /* 0x000fe20000011622 */
[C---:B------:R-:W-:Y:S01]  /*4370*/  IMAD R10, R40.reuse, R3, RZ ;  /* 0x00000003280a7224 */ /* 0x040fe200078e02ff */
[----:B------:R-:W-:Y:S01]  /*4380*/  SEL R3, R13, R36, !P5 ;  /* 0x000000240d037207 */ /* 0x000fe20006800000 */
[C---:B------:R-:W-:Y:S03]  /*4390*/  IMAD.HI.U32 R14, R9.reuse, R4, RZ ;  /* 0x00000004090e7227 */ /* 0x040fe600078e00ff */
[----:B------:R-:W-:Y:S01]  /*43a0*/  ISETP.GE.AND P0, PT, R9, R10, PT ;  /* 0x0000000a0900720c */ /* 0x000fe20003f06270 */
[C---:B------:R-:W-:Y:S01]  /*43b0*/  IMAD R12, R40.reuse, R11, RZ ;  /* 0x0000000b280c7224 */ /* 0x040fe200078e02ff */
[-C--:B------:R-:W-:Y:S04]  /*43c0*/  SHF.R.U32.HI R14, RZ, R5.reuse, R14 ;  /* 0x00000005ff0e7219 */ /* 0x080fe8000001160e */
[----:B------:R-:W-:Y:S02]  /*43d0*/  ISETP.GE.OR P0, PT, R3, R12, P0 ;  /* 0x0000000c0300720c */ /* 0x000fe40000706670 */
[----:B------:R-:W-:Y:S05]  /*43e0*/  SEL R15, R9, R14, !P2 ;  /* 0x0000000e090f7207 */ /* 0x000fea0005000000 */
[----:B------:R-:W-:Y:S04]  /*43f0*/  IMAD.MOV R14, RZ, RZ, -R15 ;  /* 0x000000ffff0e7224 */ /* 0x000fe800078e0a0f */
[----:B------:R-:W-:Y:S02]  /*4400*/  IMAD R14, R40, R14, R9 ;  /* 0x0000000e280e7224 */ /* 0x000fe400078e0209 */
[C---:B------:R-:W-:Y:S05]  /*4410*/  @!P0 IMAD.HI.U32 R10, R3.reuse, R4, RZ ;  /* 0x00000004030a8227 */ /* 0x040fea00078e00ff */
[----:B------:R-:W-:Y:S04]  /*4420*/  @!P0 SHF.R.U32.HI R10, RZ, R5, R10 ;  /* 0x00000005ff0a8219 */ /* 0x000fe8000001160a */
[----:B------:R-:W-:Y:S01]  /*4430*/  @!P0 SEL R0, R3, R10, !P2 ;  /* 0x0000000a03008207 */ /* 0x000fe20005000000 */
[----:B------:R-:W-:Y:S03]  /*4440*/  IMAD.MOV R10, RZ, RZ, -R3 ;  /* 0x000000ffff0a7224 */ /* 0x000fe600078e0a03 */
[----:B------:R-:W-:Y:S01]  /*4450*/  @!P0 IADD3 R15, PT, PT, R15, -R0, RZ ;  /* 0x800000000f0f8210 */ /* 0x000fe20007ffe0ff */
[----:B------:R-:W-:Y:S01]  /*4460*/  @!P0 IMAD R0, R11, R14, R0 ;  /* 0x0000000e0b008224 */ /* 0x000fe200078e0200 */
[----:B------:R-:W-:Y:S01]  /*4470*/  IADD3 R11, PT, PT, -R9, RZ, RZ ;  /* 0x000000ff090b7210 */ /* 0x000fe20007ffe1ff */
[----:B------:R-:W-:Y:S02]  /*4480*/  IMAD R13, R2, R10, R13 ;  /* 0x0000000a020d7224 */ /* 0x000fe400078e020d */
[----:B------:R-:W-:Y:S02]  /*4490*/  @!P0 IMAD R9, R15, R40, R3 ;  /* 0x000000280f098224 */ /* 0x000fe400078e0203 */
[----:B------:R-:W-:Y:S02]  /*44a0*/  @!P0 IMAD.MOV.U32 R3, RZ, RZ, R0 ;  /* 0x000000ffff038224 */ /* 0x000fe400078e0000 */
[----:B------:R-:W-:Y:S02]  /*44b0*/  IMAD R8, R6, R11, R8 ;  /* 0x0000000b06087224 */ /* 0x000fe400078e0208 */
[----:B------:R-:W-:Y:S02]  /*44c0*/  IMAD R13, R3, R2, R13 ;  /* 0x00000002030d7224 */ /* 0x000fe400078e020d */
[----:B------:R-:W-:Y:S02]  /*44d0*/  IMAD R8, R9, R6, R8 ;  /* 0x0000000609087224 */ /* 0x000fe400078e0208 */
.L_x_86:
[----:B------:R-:W-:Y:S05]  /*44e0*/  BRA.U UP1, `(.L_x_87) ;  /* 0x0000000101107547 */ /* 0x000fea000b800000 */
[----:B------:R-:W-:Y:S04]  /*44f0*/  MOV R0, UR7 ;  /* 0x0000000700007c02 */ /* 0x000fe80008000f00 */
[----:B------:R-:W-:Y:S04]  /*4500*/  SHF.L.U32 R3, R0, 0x1f, RZ ;  /* 0x0000001f00037819 */ /* 0x000fe800000006ff */
[----:B------:R-:W2:Y:S02]  /*4510*/  SYNCS.PHASECHK.TRANS64.TRYWAIT P0, [UR6+0x48], R3 ;  /* 0x00004803ff0075a7 */ /* 0x000ea40008001106 */
[----:B--2---:R-:W-:Y:S05]  /*4520*/  @!P0 BRA `(.L_x_88) ;  /* 0x0000002800748947 */ /* 0x004fea0003800000 */
.L_x_87:
[----:B------:R-:W-:Y:S05]  /*4530*/  BRA.U !UP3, `(.L_x_89) ;  /* 0x000000010b347547 */ /* 0x000fea000b800000 */
[----:B------:R-:W-:Y:S01]  /*4540*/  UPLOP3.LUT UP0, UPT, UPT, UPT, UP2, 0x80, 0x8 ;  /* 0x000000000008789c */ /* 0x000fe20003f0f020 */
[----:B--2---:R-:W-:Y:S02]  /*4550*/  HFMA2 R0, -RZ, RZ, 0, 5.9604644775390625e-08 ;  /* 0x00000001ff007431 */ /* 0x004fe400000001ff */
[----:B------:R-:W-:Y:S03]  /*4560*/  IMAD.MOV.U32 R99, RZ, RZ, 0x1 ;  /* 0x00000001ff637424 */ /* 0x000fe600078e00ff */
[----:B------:R-:W-:Y:S05]  /*4570*/  PLOP3.LUT P0, PT, PT, PT, UP0, 0x80, 0x8 ;  /* 0x000000000008781c */ /* 0x000fea0003f0f008 */
[----:B------:R-:W2:Y:S01]  /*4580*/  @UP0 LDCU.64 UR10, c[0x0][0x888] ;  /* 0x00011100ff0a07ac */ /* 0x000ea20008000a00 */
[----:B------:R-:W-:Y:S07]  /*4590*/  @UP0 UIMAD UR8, UR36, UR4, URZ ;  /* 0x00000004240802a4 */ /* 0x000fee000f8e02ff */
[----:B------:R-:W-:Y:S01]  /*45a0*/  @!P0 PRMT R99, R0, 0x7610, R99 ;  /* 0x0000761000638816 */ /* 0x000fe20000000063 */
[----:B--2---:R-:W-:Y:S03]  /*45b0*/  @UP0 UIMAD.WIDE UR10, UR8, 0x4, UR10 ;  /* 0x00000004080a08a5 */ /* 0x004fe6000f8e020a */
[----:B------:R-:W2:Y:S03]  /*45c0*/  @!UP0 LDCU UR8, c[0x0][0x880] ;  /* 0x00011000ff0887ac */ /* 0x000ea60008000800 */
[----:B------:R-:W-:Y:S01]  /*45d0*/  IMAD.U32 R10, RZ, RZ, UR10 ;  /* 0x0000000aff0a7e24 */ /* 0x000fe2000f8e00ff */
[----:B------:R-:W-:Y:S05]  /*45e0*/  MOV R11, UR11 ;  /* 0x0000000b000b7c02 */ /* 0x000fea0008000f00 */
[----:B-----5:R4:W5:Y:S02]  /*45f0*/  @P0 LDG.E R48, desc[UR40][R10.64] ;  /* 0x000000280a300981 */ /* 0x020964000c1e1900 */
[----:B--2-4-:R-:W-:Y:S07]  /*4600*/  @!P0 IMAD.U32 R48, RZ, RZ, UR8 ;  /* 0x00000008ff308e24 */ /* 0x014fee000f8e00ff */
.L_x_89:
[----:B-----5:R-:W-:Y:S01]  /*4610*/  @!P4 ISETP.EQ.AND P5, PT, R48, RZ, PT ;  /* 0x000000ff3000c20c */ /* 0x020fe20003fa2270 */
[----:B------:R-:W-:Y:S01]  /*4620*/  @!UPT UIADD3 URZ, UPT, UPT, URZ, URZ, URZ ;  /* 0x000000fffffff290 */ /* 0x000fe2000fffe0ff */
[----:B------:R-:W-:Y:S11]  /*4630*/  @!P4 BRA `(.L_x_90) ;  /* 0x000000000014c947 */ /* 0x000ff60003800000 */
[----:B------:R-:W-:Y:S02]  /*4640*/  LOP3.LUT P0, RZ, R99, 0xff, RZ, 0xc0, !PT ;  /* 0x000000ff63ff7812 */ /* 0x000fe4000780c0ff */
[----:B------:R-:W-:Y:S04]  /*4650*/  PLOP3.LUT P5, PT, PT, PT, UP0, 0x80, 0x8 ;  /* 0x000000000008781c */ /* 0x000fe80003faf008 */
[----:B------:R-:W-:Y:S07]  /*4660*/  PLOP3.LUT P5, PT, P5, PT, PT, 0x8, 0x80 ;  /* 0x000000000080781c */ /* 0x000fee0002fae170 */
[----:B------:R-:W-:Y:S11]  /*4670*/  @P0 ISETP.EQ.AND P5, PT, R48, RZ, PT ;  /* 0x000000ff3000020c */ /* 0x000ff60003fa2270 */
[----:B------:R-:W-:Y:S02]  /*4680*/  @!UPT UIADD3 URZ, UPT, UPT, URZ, URZ, URZ ;  /* 0x000000fffffff290 */ /* 0x000fe4000fffe0ff */
.L_x_90:
[----:B------:R-:W4:Y:S01]  /*4690*/  SYNCS.PHASECHK.TRANS64.TRYWAIT P4, [UR6+0x38], R26 ;  /* 0x0000381aff0075a7 */ /* 0x000f220008081106 */
[----:B------:R-:W-:Y:S01]  /*46a0*/  @P3 SHF.R.U32.HI R27, RZ, 0x10, R21 ;  /* 0x00000010ff1b3819 */ /* 0x000fe20000011615 */
[----:B------:R-:W-:Y:S01]  /*46b0*/  VIADD R29, R29, 0x1 ;  /* 0x000000011d1d7836 */ /* 0x000fe20000000000 */
[----:B------:R-:W5:Y:S08]  /*46c0*/  LDC.64 R14, c[0x0][0xb10] ;  /* 0x0002c400ff0e7b82 */ /* 0x000f700000000a00 */
[----:B------:R-:W1:Y:S08]  /*46d0*/  LDC.64 R10, c[0x0][0xb18] ;  /* 0x0002c600ff0a7b82 */ /* 0x000e700000000a00 */
[----:B--2---:R-:W2:Y:S08]  /*46e0*/  @!P1 LDC R0, c[0x0][0xb20] ;  /* 0x0002c800ff009b82 */ /* 0x004eb00000000800 */
[----:B------:R-:W3:Y:S01]  /*46f0*/  @!P1 LDC R3, c[0x0][0xb0c] ;  /* 0x0002c300ff039b82 */ /* 0x000ee20000000800 */
[----:B-----5:R-:W-:Y:S05]  /*4700*/  @!P1 IMAD.HI.U32 R14, R13, R14, RZ ;  /* 0x0000000e0d0e9227 */ /* 0x020fea00078e00ff */
[----:B------:R-:W-:Y:S01]  /*4710*/  @!P1 SHF.R.U32.HI R14, RZ, R15, R14 ;  /* 0x0000000fff0e9219 */ /* 0x000fe2000001160e */
[----:B-1----:R-:W-:Y:S01]  /*4720*/  @!P1 IMAD.HI.U32 R11, R8, R11, RZ ;  /* 0x0000000b080b9227 */ /* 0x002fe200078e00ff */
[----:B------:R-:W-:Y:S04]  /*4730*/  @!P1 ISETP.NE.AND P0, PT, R10, 0x1, PT ;  /* 0x000000010a00980c */ /* 0x000fe80003f05270 */
[----:B--2---:R-:W-:Y:S02]  /*4740*/  @!P1 SHF.R.U32.HI R9, RZ, R0, R11 ;  /* 0x00000000ff099219 */ /* 0x004fe4000001160b */
[----:B---3--:R-:W-:Y:S02]  /*4750*/  @!P1 ISETP.NE.AND P2, PT, R3, 0x1, PT ;  /* 0x000000010300980c */ /* 0x008fe40003f45270 */
[----:B------:R-:W-:Y:S02]  /*4760*/  @!P1 SEL R9, R8, R9, !P0 ;  /* 0x0000000908099207 */ /* 0x000fe40004000000 */
[----:B------:R-:W-:Y:S02]  /*4770*/  ELECT P0, URZ, PT ;  /* 0x0000000000ff782f */ /* 0x000fe40003800000 */
[----:B------:R-:W-:Y:S05]  /*4780*/  @!P1 SEL R14, R13, R14, !P2 ;  /* 0x0000000e0d0e9207 */ /* 0x000fea0005000000 */
[----:B------:R-:W-:Y:S02]  /*4790*/  @!P1 IMAD.IADD R0, R9, 0x1, -R14 ;  /* 0x0000000109009824 */ /* 0x000fe400078e0a0e */
[----:B------:R-:W-:Y:S02]  /*47a0*/  @!P1 IMAD.IADD R9, R14, 0x1, -R9 ;  /* 0x000000010e099824 */ /* 0x000fe400078e0a09 */
[----:B------:R-:W-:Y:S02]  /*47b0*/  @!P1 IMAD R13, R0, R3, R13 ;  /* 0x00000003000d9224 */ /* 0x000fe400078e020d */
[----:B------:R-:W-:Y:S01]  /*47c0*/  @!P1 IMAD R8, R9, R10, R8 ;  /* 0x0000000a09089224 */ /* 0x000fe200078e0208 */
[----:B----4-:R-:W-:Y:S06]  /*47d0*/  @!P4 BRA `(.L_x_91) ;  /* 0x0000002400e0c947 */ /* 0x010fec0003800000 */
.L_x_143:
[----:B------:R-:W-:Y:S01]  /*47e0*/  PLOP3.LUT P5, PT, P5, P0, PT, 0xf2, 0x2f ;  /* 0x00000000002f781c */ /* 0x000fe20002fa1e72 */
[----:B------:R-:W-:Y:S01]  /*47f0*/  UMOV UR14, 0x0 ;  /* 0x00000000000e7882 */ /* 0x000fe20000000000 */
[----:B------:R-:W-:Y:S01]  /*4800*/  LOP3.LUT R30, R30, 0x1, RZ, 0x3c, !PT ;  /* 0x000000011e1e7812 */ /* 0x000fe200078e3cff */
[----:B------:R-:W-:Y:S01]  /*4810*/  UMOV UR15, 0x10000000 ;  /* 0x10000000000f7882 */ /* 0x000fe20000000000 */
[----:B------:R-:W-:Y:S01]  /*4820*/  UMOV UR12, UR36 ;  /* 0x00000024000c7c82 */ /* 0x000fe20008000000 */
[----:B------:R-:W-:Y:S08]  /*4830*/  @P3 R2UR UR36, R27 ;  /* 0x000000001b2432ca */ /* 0x000ff000000e0000 */
[----:B-1----:R-:W-:Y:S01]  /*4840*/  @!P5 IADD3 R3, P0, PT, R32, 0x580, RZ ;  /* 0x000005802003d810 */ /* 0x002fe20007f1e0ff */
[----:B------:R-:W-:Y:S01]  /*4850*/  @!P5 IMAD.SHL.U32 R98, R98, 0x40, RZ ;  /* 0x000000406262d824 */ /* 0x000fe200078e00ff */
[----:B------:R-:W-:Y:S01]  /*4860*/  VOTEU.ALL UP1, P5 ;  /* 0x0000000000ff7886 */ /* 0x000fe20002820000 */
[----:B------:R-:W-:Y:S01]  /*4870*/  @!P5 IMAD.SHL.U32 R97, R97, 0x40, RZ ;  /* 0x000000406161d824 */ /* 0x000fe200078e00ff */
[----:B------:R-:W-:Y:S01]  /*4880*/  @!P5 R2UR UR9, R3 ;  /* 0x000000000309d2ca */ /* 0x000fe200000e0000 */
[----:B------:R-:W-:Y:S01]  /*4890*/  @!P5 IMAD.X R0, RZ, RZ, R33, P0 ;  /* 0x000000ffff00d224 */ /* 0x000fe200000e0621 */
[----:B------:R-:W-:Y:S01]  /*48a0*/  @!P5 R2UR UR10, R98 ;  /* 0x00000000620ad2ca */ /* 0x000fe200000e0000 */
[----:B------:R-:W-:Y:S01]  /*48b0*/  IMAD.IADD R98, R8, 0x1, R81 ;  /* 0x0000000108627824 */ /* 0x000fe200078e0251 */
[----:B------:R-:W-:Y:S01]  /*48c0*/  @!P5 R2UR UR11, R97 ;  /* 0x00000000610bd2ca */ /* 0x000fe200000e0000 */
[----:B------:R-:W-:Y:S01]  /*48d0*/  IMAD.IADD R97, R13, 0x1, R96 ;  /* 0x000000010d617824 */ /* 0x000fe200078e0260 */
[----:B------:R-:W-:Y:S02]  /*48e0*/  @!P5 R2UR UR8, R0 ;  /* 0x000000000008d2ca */ /* 0x000fe400000e0000 */
[C---:B------:R-:W-:Y:S04]  /*48f0*/  ISETP.NE.AND P0, PT, R29.reuse, 0x2, PT ;  /* 0x000000021d00780c */ /* 0x040fe80003f05270 */
[----:B------:R-:W-:Y:S01]  /*4900*/  SEL R3, RZ, 0x1, P0 ;  /* 0x00000001ff037807 */ /* 0x000fe20000000000 */
[----:B------:R-:W-:Y:S01]  /*4910*/  IMAD.U32 R10, RZ, RZ, UR9 ;  /* 0x00000009ff0a7e24 */ /* 0x000fe2000f8e00ff */
[----:B------:R-:W-:Y:S01]  /*4920*/  @!UP1 UIADD3 UR9, UPT, UPT, UR6, 0x30, URZ ;  /* 0x0000003006099890 */ /* 0x000fe2000fffe0ff */
[----:B------:R-:W-:Y:S02]  /*4930*/  SEL R29, R29, RZ, P0 ;  /* 0x000000ff1d1d7207 */ /* 0x000fe40000000000 */
[----:B------:R-:W-:Y:S02]  /*4940*/  LOP3.LUT R28, R28, R3, RZ, 0x3c, !PT ;  /* 0x000000031c1c7212 */ /* 0x000fe400078e3cff */
[----:B------:R-:W-:Y:S01]  /*4950*/  IMAD.U32 R11, RZ, RZ, UR8 ;  /* 0x00000008ff0b7e24 */ /* 0x000fe2000f8e00ff */
[----:B------:R-:W-:Y:S01]  /*4960*/  @!P5 R2UR UR16, R10 ;  /* 0x000000000a10d2ca */ /* 0x000fe200000e0000 */
[----:B------:R-:W-:Y:S01]  /*4970*/  @!UP1 UIADD3 UR8, UPT, UPT, UR6, 0x200, URZ ;  /* 0x0000020006089890 */ /* 0x000fe2000fffe0ff */
[----:B------:R-:W-:Y:S02]  /*4980*/  VOTEU.ALL UP1, P5 ;  /* 0x0000000000ff7886 */ /* 0x000fe40002820000 */
[----:B------:R-:W-:Y:S11]  /*4990*/  @!P5 R2UR UR17, R11 ;  /* 0x000000000b11d2ca */ /* 0x000ff600000e0000 */
[----:B------:R-:W-:Y:S02]  /*49a0*/  @!UPT UIADD3 URZ, UPT, UPT, URZ, URZ, URZ ;  /* 0x000000fffffff290 */ /* 0x000fe4000fffe0ff */
[----:B------:R2:W-:Y:S01]  /*49b0*/  @!UP1 UTMALDG.3D [UR8], [UR16], desc[UR14] ;  /* 0x00000e08100095b4 */ /* 0x0005e20008011000 */
[----:B------:R2:W-:Y:S01]  /*49c0*/  @!P5 SYNCS.ARRIVE.TRANS64.RED.A0TR RZ, [UR6+0x30], R25 ;  /* 0x00003019ffffd9a7 */ /* 0x0005e20008300406 */
[----:B------:R-:W-:Y:S01]  /*49d0*/  UPLOP3.LUT UP1, UPT, UPT, UPT, UPT, 0x80, 0x8 ;  /* 0x000000000008789c */ /* 0x000fe20003f2f070 */
[----:B------:R-:W-:Y:S01]  /*49e0*/  SYNCS.ARRIVE.TRANS64.RED.A1T0 RZ, [UR37], RZ ;  /* 0x000000ffffff79a7 */ /* 0x000fe20008100425 */
[----:B------:R-:W-:Y:S09]  /*49f0*/  @P3 BRA `(.L_x_92) ;  /* 0xfffffff400b43947 */ /* 0x000ff2000383ffff */
[----:B------:R-:W-:Y:S07]  /*4a00*/  MOV R0, UR6 ;  /* 0x0000000600007c02 */ /* 0x000fee0008000f00 */
.L_x_93:
[----:B-1----:R-:W-:-:S04]  /*4a10*/  SHF.L.U32 R3, R30, 0x1f, RZ ;  /* 0x0000001f1e037819 */ /* 0x002fc800000006ff */
[----:B------:R1:W3:Y:S03]  /*4a20*/  SYNCS.PHASECHK.TRANS64.TRYWAIT P0, [R0+URZ+0x38], R3 ;  /* 0x00003803000075a7 */ /* 0x0002e600080011ff */
[----:B---3--:R-:W-:Y:S05]  /*4a30*/  @!P0 NANOSLEEP.SYNCS 0x989680 ;  /* 0x009896800000895d */ /* 0x008fea0003900000 */
[----:B------:R-:W3:Y:S02]  /*4a40*/  @!P0 SYNCS.PHASECHK.TRANS64 P0, [R0+URZ+0x38], R3 ;  /* 0x00003803000085a7 */ /* 0x000ee400080010ff */
[----:B--23--:R-:W-:Y:S05]  /*4a50*/  @P0 EXIT ;  /* 0x000000000000094d */ /* 0x00cfea0003800000 */
[----:B------:R-:W-:Y:S05]  /*4a60*/  BRA `(.L_x_93) ;  /* 0xfffffffc00e87947 */ /* 0x000fea000383ffff */
.L_x_84:
[----:B------:R-:W-:-:S06]  /*4a70*/  UISETP.GE.AND UP1, UPT, UR10, 0x4, UPT ;  /* 0x000000040a00788c */ /* 0x000fcc000bf26270 */
[----:B------:R-:W-:-:S13]  /*4a80*/  PLOP3.LUT P0, PT, PT, PT, UP1, 0x80, 0x8 ;  /* 0x000000000008781c */ /* 0x000fda0003f0f018 */
[----:B------:R-:W-:Y:S05]  /*4a90*/  @!P0 EXIT ;  /* 0x000000000000894d */ /* 0x000fea0003800000 */
[----:B------:R-:W-:Y:S01]  /*4aa0*/  BAR.SYNC.DEFER_BLOCKING 0x6, 0xa0 ;  /* 0x0182800000007b1d */ /* 0x000fe20000010000 */
[C---:B------:R-:W-:Y:S01]  /*4ab0*/  IMAD.SHL.U32 R4, R103.reuse, 0x40, RZ ;  /* 0x0000004067047824 */ /* 0x040fe200078e00ff */
[----:B------:R-:W-:Y:S01]  /*4ac0*/  CS2R R108, SRZ ;  /* 0x00000000006c7805 */ /* 0x000fe2000001ff00 */
[C---:B------:R-:W-:Y:S02]  /*4ad0*/  IMAD.SHL.U32 R2, R103.reuse, 0x8, RZ ;  /* 0x0000000867027824 */ /* 0x040fe400078e00ff */
[----:B------:R-:W-:Y:S01]  /*4ae0*/  IMAD.SHL.U32 R105, R106, 0x800, RZ ;  /* 0x000008006a697824 */ /* 0x000fe200078e00ff */
[----:B------:R-:W-:Y:S01]  /*4af0*/  UMOV UR43, 0x400 ;  /* 0x00000400002b7882 */ /* 0x000fe20000000000 */
[C---:B------:R-:W-:Y:S01]  /*4b00*/  LOP3.LUT R3, R4.reuse, 0x180, RZ, 0xc0, !PT ;  /* 0x0000018004037812 */ /* 0x040fe200078ec0ff */
[----:B------:R-:W-:Y:S01]  /*4b10*/  ULEA UR43, UR37, UR43, 0x18 ;  /* 0x0000002b252b7291 */ /* 0x000fe2000f8ec0ff */
[----:B------:R-:W1:Y:S01]  /*4b20*/  LDC R101, c[0x0][0x370] ;  /* 0x0000dc00ff657b82 */ /* 0x000e620000000800 */
[----:B------:R-:W-:Y:S01]  /*4b30*/  LOP3.LUT R4, R4, 0x640, RZ, 0xc0, !PT ;  /* 0x0000064004047812 */ /* 0x000fe200078ec0ff */
[----:B------:R-:W-:Y:S01]  /*4b40*/  IMAD.U32 R47, R103, 0x10000, RZ ;  /* 0x00010000672f7824 */ /* 0x000fe200078e00ff */
[----:B------:R-:W-:Y:S01]  /*4b50*/  LOP3.LUT R2, R3, 0x30, R2, 0xf8, !PT ;  /* 0x0000003003027812 */ /* 0x000fe200078ef802 */
[----:B------:R-:W-:Y:S01]  /*4b60*/  IMAD.SHL.U32 R104, R103, 0x10, RZ ;  /* 0x0000001067687824 */ /* 0x000fe200078e00ff */
[----:B------:R-:W-:Y:S01]  /*4b70*/  SHF.R.U32.HI R3, RZ, 0x1, R103 ;  /* 0x00000001ff037819 */ /* 0x000fe20000011667 */
[----:B------:R-:W-:Y:S01]  /*4b80*/  UIADD3 UR4, UPT, UPT, UR43, 0x1200, URZ ;  /* 0x000012002b047890 */ /* 0x000fe2000fffe0ff */
[----:B------:R-:W-:Y:S01]  /*4b90*/  LOP3.LUT R105, R4, 0x800, R105, 0xf8, !PT ;  /* 0x0000080004697812 */ /* 0x000fe200078ef869 */
[----:B------:R-:W2:Y:S01]  /*4ba0*/  LDC R42, c[0x0][0xb0c] ;  /* 0x0002c300ff2a7b82 */ /* 0x000ea20000000800 */
[----:B------:R-:W-:Y:S01]  /*4bb0*/  LOP3.LUT R4, R2, 0x20, R3, 0x78, !PT ;  /* 0x0000002002047812 */ /* 0x000fe200078e7803 */
[----:B------:R-:W-:Y:S01]  /*4bc0*/  IMAD.SHL.U32 R2, R106, 0x200000, RZ ;  /* 0x002000006a027824 */ /* 0x000fe200078e00ff */
[----:B------:R-:W-:Y:S01]  /*4bd0*/  LOP3.LUT R104, R104, 0x20, RZ, 0xc0, !PT ;  /* 0x0000002068687812 */ /* 0x000fe200078ec0ff */
[----:B------:R-:W-:Y:S01]  /*4be0*/  IMAD.MOV.U32 R44, RZ, RZ, RZ ;  /* 0x000000ffff2c7224 */ /* 0x000fe200078e00ff */
[----:B------:R-:W-:Y:S01]  /*4bf0*/  LOP3.LUT R105, R105, R4, RZ, 0xfc, !PT ;  /* 0x0000000469697212 */ /* 0x000fe200078efcff */
[----:B------:R-:W-:Y:S01]  /*4c00*/  IMAD.MOV.U32 R110, RZ, RZ, RZ ;  /* 0x000000ffff6e7224 */ /* 0x000fe200078e00ff */
[----:B------:R-:W3:Y:S01]  /*4c10*/  LDS R0, [UR43+0x100] ;  /* 0x0001002bff007984 */ /* 0x000ee20008000800 */
[----:B------:R-:W4:Y:S01]  /*4c20*/  LDC R100, c[0x0][0xb20] ;  /* 0x0002c800ff647b82 */ /* 0x000f220000000800 */
[----:B------:R-:W-:Y:S01]  /*4c30*/  LOP3.LUT R2, R2, 0x200000, RZ, 0xc0, !PT ;  /* 0x0020000002027812 */ /* 0x000fe200078ec0ff */
[----:B------:R-:W-:Y:S01]  /*4c40*/  VIADD R3, R105, UR43 ;  /* 0x0000002b69037c36 */ /* 0x000fe20008000000 */
[----:B------:R-:W1:Y:S01]  /*4c50*/  LDCU.64 UR46, c[0x0][0x348] ;  /* 0x00006900ff2e77ac */ /* 0x000e620008000a00 */
[----:B------:R-:W-:Y:S01]  /*4c60*/  IMAD.MOV.U32 R114, RZ, RZ, RZ ;  /* 0x000000ffff727224 */ /* 0x000fe200078e00ff */
[----:B------:R-:W-:Y:S01]  /*4c70*/  LOP3.LUT R47, R2, 0x400000, R47, 0xf8, !PT ;  /* 0x00400000022f7812 */ /* 0x000fe200078ef82f */
[----:B------:R-:W-:Y:S01]  /*4c80*/  IMAD.U32 R111, RZ, RZ, UR4 ;  /* 0x00000004ff6f7e24 */ /* 0x000fe2000f8e00ff */
[----:B------:R-:W-:Y:S01]  /*4c90*/  IADD3 R104, PT, PT, -R104, 0x200, R3 ;  /* 0x0000020068687810 */ /* 0x000fe20007ffe103 */
[----:B------:R-:W1:Y:S01]  /*4ca0*/  LDC R41, c[0x0][0xb30] ;  /* 0x0002cc00ff297b82 */ /* 0x000e620000000800 */
[----:B------:R-:W1:Y:S01]  /*4cb0*/  LDCU.64 UR38, c[0x0][0x888] ;  /* 0x00011100ff2677ac */ /* 0x000e620008000a00 */
[----:B------:R-:W-:-:S06]  /*4cc0*/  UIADD3 UR42, UPT, UPT, UR43, 0x200, URZ ;  /* 0x000002002b2a7890 */ /* 0x000fcc000fffe0ff */
[----:B------:R-:W1:Y:S08]  /*4cd0*/  LDC.64 R90, c[0x0][0xb10] ;  /* 0x0002c400ff5a7b82 */ /* 0x000e700000000a00 */
[----:B------:R-:W1:Y:S08]  /*4ce0*/  LDC.64 R38, c[0x0][0xb18] ;  /* 0x0002c600ff267b82 */ /* 0x000e700000000a00 */
[----:B------:R-:W1:Y:S01]  /*4cf0*/  LDC.64 R86, c[0x0][0x888] ;  /* 0x00022200ff567b82 */ /* 0x000e620000000a00 */
[----:B---3--:R-:W-:-:S07]  /*4d00*/  IMAD.IADD R47, R0, 0x1, R47 ;  /* 0x00000001002f7824 */ /* 0x008fce00078e022f */
[----:B------:R-:W3:Y:S08]  /*4d10*/  LDC.64 R36, c[0x0][0xb28] ;  /* 0x0002ca00ff247b82 */ /* 0x000ef00000000a00 */
[----:B------:R-:W1:Y:S08]  /*4d20*/  LDC.64 R88, c[0x0][0x890] ;  /* 0x00022400ff587b82 */ /* 0x000e700000000a00 */
[----:B------:R-:W1:Y:S08]  /*4d30*/  LDC.64 R84, c[0x0][0x8b0] ;  /* 0x00022c00ff547b82 */ /* 0x000e700000000a00 */
[----:B------:R-:W1:Y:S08]  /*4d40*/  LDC.64 R82, c[0x0][0x8a8] ;  /* 0x00022a00ff527b82 */ /* 0x000e700000000a00 */
[----:B--2-4-:R-:W1:Y:S02]  /*4d50*/  LDC R102, c[0x0][0x374] ;  /* 0x0000dd00ff667b82 */ /* 0x014e640000000800 */
.L_x_111:
[C---:B------:R-:W-:Y:S02]  /*4d60*/  LEA R0, R114.reuse, UR43, 0x3 ;  /* 0x0000002b72007c11 */ /* 0x040fe4000f8e18ff */
[----:B------:R-:W-:Y:S02]  /*4d70*/  SHF.L.U32 R3, R109, 0x1f, RZ ;  /* 0x0000001f6d037819 */ /* 0x000fe400000006ff */
[----:B------:R-:W-:Y:S02]  /*4d80*/  LEA R16, R114, UR43, 0x4 ;  /* 0x0000002b72107c11 */ /* 0x000fe4000f8e20ff */
[----:B--2---:R-:W2:Y:S02]  /*4d90*/  SYNCS.PHASECHK.TRANS64.TRYWAIT P0, [R0+URZ+0x50], R3 ;  /* 0x00005003000075a7 */ /* 0x004ea400080011ff */
[----:B-12---:R-:W-:Y:S05]  /*4da0*/  @!P0 BRA `(.L_x_94) ;  /* 0x0000002000848947 */ /* 0x006fea0003800000 */
.L_x_144:
[----:B------:R-:W4:Y:S01]  /*4db0*/  LDC.64 R12, c[0x0][0xb10] ;  /* 0x0002c400ff0c7b82 */ /* 0x000f220000000a00 */
[----:B------:R-:W3:Y:S01]  /*4dc0*/  LDS.128 R16, [R16+0xe0] ;  /* 0x0000e00010107984 */ /* 0x000ee20000000c00 */
[----:B-1----:R-:W-:Y:S01]  /*4dd0*/  ISETP.NE.AND P1, PT, R41, 0x1, PT ;  /* 0x000000012900780c */ /* 0x002fe20003f25270 */
[----:B--2---:R-:W-:Y:S01]  /*4de0*/  VIADD R0, R0, 0x60 ;  /* 0x0000006000007836 */ /* 0x004fe20000000000 */
[----:B------:R-:W-:Y:S04]  /*4df0*/  ISETP.GE.AND P0, PT, R40, 0x1, PT ;  /* 0x000000012800780c */ /* 0x000fe80003f06270 */
[----:B------:R-:W1:Y:S01]  /*4e00*/  LDC.64 R10, c[0x0][0xb18] ;  /* 0x0002c600ff0a7b82 */ /* 0x000e620000000a00 */
[----:B------:R-:W-:Y:S01]  /*4e10*/  PRMT R0, RZ, 0x654, R0 ;  /* 0x00000654ff007816 */ /* 0x000fe20000000000 */
[----:B------:R-:W-:Y:S01]  /*4e20*/  @!PT LDS RZ, [RZ] ;  /* 0x00000000fffff984 */ /* 0x000fe20000000800 */
[----:B------:R-:W-:Y:S01]  /*4e30*/  @!PT LDS RZ, [RZ] ;  /* 0x00000000fffff984 */ /* 0x000fe20000000800 */
[----:B------:R-:W-:Y:S01]  /*4e40*/  @!PT LDS RZ, [RZ] ;  /* 0x00000000fffff984 */ /* 0x000fe20000000800 */
[----:B------:R-:W-:Y:S01]  /*4e50*/  @!PT LDS RZ, [RZ] ;  /* 0x00000000fffff984 */ /* 0x000fe20000000800 */
[----:B------:R2:W-:Y:S06]  /*4e60*/  MEMBAR.ALL.CTA ;  /* 0x0000000000007992 */ /* 0x0005ec0000008000 */
[----:B--2---:R-:W2:Y:S01]  /*4e70*/  FENCE.VIEW.ASYNC.S ;  /* 0x00000000000073c6 */ /* 0x004ea20000000000 */
[----:B------:R-:W1:Y:S08]  /*4e80*/  @!P1 LDC R14, c[0x0][0xb20] ;  /* 0x0002c800ff0e9b82 */ /* 0x000e700000000800 */
[----:B------:R-:W1:Y:S01]  /*4e90*/  @!P1 LDC R9, c[0x0][0xb0c] ;  /* 0x0002c300ff099b82 */ /* 0x000e620000000800 */
[----:B--2---:R2:W-:Y:S01]  /*4ea0*/  SYNCS.ARRIVE.TRANS64.RED.A1T0 RZ, [R0+URZ], RZ ;  /* 0x000000ff00ff79a7 */ /* 0x0045e200081004ff */
[----:B---3--:R-:W-:Y:S04]  /*4eb0*/  LOP3.LUT P4, RZ, R18, 0x1, RZ, 0xc0, !PT ;  /* 0x0000000112ff7812 */ /* 0x008fe8000788c0ff */
[----:B------:R-:W-:Y:S09]  /*4ec0*/  P2R R112, PR, RZ, 0x10 ;  /* 0x00000010ff707803 */ /* 0x000ff20000000000 */
[----:B------:R-:W-:Y:S02]  /*4ed0*/  @P4 MOV R45, R16 ;  /* 0x00000010002d4202 */ /* 0x000fe40000000f00 */
[----:B------:R-:W-:Y:S01]  /*4ee0*/  @P4 LOP3.LUT R43, R17, 0xffff, RZ, 0xc0, !PT ;  /* 0x0000ffff112b4812 */ /* 0x000fe200078ec0ff */
[----:B--2-4-:R-:W-:Y:S06]  /*4ef0*/  @!P0 BRA `(.L_x_95) ;  /* 0x0000000000a48947 */ /* 0x014fec0003800000 */
[----:B------:R-:W-:Y:S01]  /*4f00*/  IMAD.HI.U32 R21, R102, R39, RZ ;  /* 0x0000002766157227 */ /* 0x000fe200078e00ff */
[----:B------:R-:W-:Y:S02]  /*4f10*/  ISETP.NE.AND P0, PT, R38, 0x1, PT ;  /* 0x000000012600780c */ /* 0x000fe40003f05270 */
[----:B------:R-:W-:Y:S01]  /*4f20*/  ISETP.NE.AND P2, PT, R40, 0x1, PT ;  /* 0x000000012800780c */ /* 0x000fe20003f45270 */
[----:B------:R-:W-:Y:S01]  /*4f30*/  IMAD.HI.U32 R20, R101, R90, RZ ;  /* 0x0000005a65147227 */ /* 0x000fe200078e00ff */
[----:B------:R-:W-:Y:S02]  /*4f40*/  SHF.R.U32.HI R21, RZ, R100, R21 ;  /* 0x00000064ff157219 */ /* 0x000fe40000011615 */
[----:B------:R-:W-:Y:S01]  /*4f50*/  ISETP.NE.AND P3, PT, R42, 0x1, PT ;  /* 0x000000012a00780c */ /* 0x000fe20003f65270 */
[----:B------:R-:W-:Y:S01]  /*4f60*/  IMAD.HI.U32 R24, R45, R90, RZ ;  /* 0x0000005a2d187227 */ /* 0x000fe200078e00ff */
[----:B------:R-:W-:Y:S02]  /*4f70*/  SHF.R.U32.HI R20, RZ, R91, R20 ;  /* 0x0000005bff147219 */ /* 0x000fe40000011614 */
[----:B------:R-:W-:Y:S01]  /*4f80*/  SEL R3, R102, R21, !P0 ;  /* 0x0000001566037207 */ /* 0x000fe20004000000 */
[----:B------:R-:W-:Y:S01]  /*4f90*/  IMAD.HI.U32 R21, R43, R39, RZ ;  /* 0x000000272b157227 */ /* 0x000fe200078e00ff */
[----:B------:R-:W-:Y:S02]  /*4fa0*/  SEL R7, R101, R20, !P3 ;  /* 0x0000001465077207 */ /* 0x000fe40005800000 */
[----:B------:R-:W-:Y:S01]  /*4fb0*/  SHF.R.U32.HI R24, RZ, R91, R24 ;  /* 0x0000005bff187219 */ /* 0x000fe20000011618 */
[-C--:B------:R-:W-:Y:S04]  /*4fc0*/  IMAD.HI.U32 R20, R3, R36.reuse, RZ ;  /* 0x0000002403147227 */ /* 0x080fe800078e00ff */
[----:B------:R-:W-:Y:S01]  /*4fd0*/  IMAD.HI.U32 R22, R7, R36, RZ ;  /* 0x0000002407167227 */ /* 0x000fe200078e00ff */
[-C--:B------:R-:W-:Y:S02]  /*4fe0*/  @P2 SHF.R.U32.HI R3, RZ, R37.reuse, R20 ;  /* 0x00000025ff032219 */ /* 0x080fe40000011614 */
[----:B------:R-:W-:Y:S02]  /*4ff0*/  SHF.R.U32.HI R20, RZ, R100, R21 ;  /* 0x00000064ff147219 */ /* 0x000fe40000011615 */
[----:B------:R-:W-:Y:S01]  /*5000*/  @P2 SHF.R.U32.HI R7, RZ, R37, R22 ;  /* 0x00000025ff072219 */ /* 0x000fe20000011616 */
[C---:B------:R-:W-:Y:S01]  /*5010*/  IMAD R2, R40.reuse, R3, RZ ;  /* 0x0000000328027224 */ /* 0x040fe200078e02ff */
[----:B------:R-:W-:Y:S02]  /*5020*/  SEL R5, R43, R20, !P0 ;  /* 0x000000142b057207 */ /* 0x000fe40004000000 */
[----:B------:R-:W-:Y:S01]  /*5030*/  SEL R3, R45, R24, !P3 ;  /* 0x000000182d037207 */ /* 0x000fe20005800000 */
[----:B------:R-:W-:Y:S01]  /*5040*/  IMAD R4, R40, R7, RZ ;  /* 0x0000000728047224 */ /* 0x000fe200078e02ff */
[C---:B------:R-:W-:Y:S01]  /*5050*/  ISETP.GE.AND P0, PT, R5.reuse, R2, PT ;  /* 0x000000020500720c */ /* 0x040fe20003f06270 */
[----:B------:R-:W-:Y:S03]  /*5060*/  IMAD.HI.U32 R6, R5, R36, RZ ;  /* 0x0000002405067227 */ /* 0x000fe600078e00ff */
[----:B------:R-:W-:Y:S01]  /*5070*/  ISETP.GE.OR P0, PT, R3, R4, P0 ;  /* 0x000000040300720c */ /* 0x000fe20000706670 */
[----:B------:R-:W-:Y:S01]  /*5080*/  IMAD.MOV R4, RZ, RZ, -R3 ;  /* 0x000000ffff047224 */ /* 0x000fe200078e0a03 */
[-C--:B------:R-:W-:Y:S03]  /*5090*/  SHF.R.U32.HI R6, RZ, R37.reuse, R6 ;  /* 0x00000025ff067219 */ /* 0x080fe60000011606 */
[----:B------:R-:W-:Y:S01]  /*50a0*/  IMAD R45, R42, R4, R45 ;  /* 0x000000042a2d7224 */ /* 0x000fe200078e022d */
[----:B------:R-:W-:Y:S05]  /*50b0*/  SEL R15, R5, R6, !P2 ;  /* 0x00000006050f7207 */ /* 0x000fea0005000000 */
[----:B------:R-:W-:Y:S02]  /*50c0*/  IMAD.MOV R6, RZ, RZ, -R15 ;  /* 0x000000ffff067224 */ /* 0x000fe400078e0a0f */
[C---:B------:R-:W-:Y:S04]  /*50d0*/  @!P0 IMAD.HI.U32 R2, R3.reuse, R36, RZ ;  /* 0x0000002403028227 */ /* 0x040fe800078e00ff */
[----:B------:R-:W-:Y:S01]  /*50e0*/  IMAD R6, R40, R6, R5 ;  /* 0x0000000628067224 */ /* 0x000fe200078e0205 */
[----:B------:R-:W-:Y:S04]  /*50f0*/  @!P0 SHF.R.U32.HI R2, RZ, R37, R2 ;  /* 0x00000025ff028219 */ /* 0x000fe80000011602 */
[----:B------:R-:W-:Y:S02]  /*5100*/  @!P0 SEL R0, R3, R2, !P2 ;  /* 0x0000000203008207 */ /* 0x000fe40005000000 */
[----:B------:R-:W-:Y:S02]  /*5110*/  IADD3 R2, PT, PT, -R5, RZ, RZ ;  /* 0x000000ff05027210 */ /* 0x000fe40007ffe1ff */
[----:B------:R-:W-:Y:S01]  /*5120*/  @!P0 IADD3 R8, PT, PT, R15, -R0, RZ ;  /* 0x800000000f088210 */ /* 0x000fe20007ffe0ff */
[----:B------:R-:W-:Y:S02]  /*5130*/  @!P0 IMAD R0, R7, R6, R0 ;  /* 0x0000000607008224 */ /* 0x000fe400078e0200 */
[----:B------:R-:W-:Y:S02]  /*5140*/  IMAD R43, R38, R2, R43 ;  /* 0x00000002262b7224 */ /* 0x000fe400078e022b */
[----:B------:R-:W-:Y:S02]  /*5150*/  @!P0 IMAD R5, R8, R40, R3 ;  /* 0x0000002808058224 */ /* 0x000fe400078e0203 */
[----:B------:R-:W-:Y:S04]  /*5160*/  @!P0 IMAD.MOV.U32 R3, RZ, RZ, R0 ;  /* 0x000000ffff038224 */ /* 0x000fe800078e0000 */
[----:B------:R-:W-:Y:S02]  /*5170*/  IMAD R45, R3, R42, R45 ;  /* 0x0000002a032d7224 */ /* 0x000fe400078e022d */
[----:B------:R-:W-:Y:S07]  /*5180*/  IMAD R43, R5, R38, R43 ;  /* 0x00000026052b7224 */ /* 0x000fee00078e022b */
.L_x_95:
[----:B------:R-:W-:Y:S01]  /*5190*/  @!P1 IMAD.HI.U32 R0, R45, R12, RZ ;  /* 0x0000000c2d009227 */ /* 0x000fe200078e00ff */
[----:B-1----:R-:W-:Y:S01]  /*51a0*/  @!P1 ISETP.NE.AND P0, PT, R10, 0x1, PT ;  /* 0x000000010a00980c */ /* 0x002fe20003f05270 */
[----:B------:R-:W-:Y:S01]  /*51b0*/  ULOP3.LUT UP0, URZ, UR42, 0x1b0, URZ, 0xc0, !UPT ;  /* 0x000001b02aff7892 */ /* 0x000fe2000f80c0ff */
[----:B------:R-:W-:Y:S01]  /*51c0*/  @!P1 ISETP.NE.AND P2, PT, R9, 0x1, PT ;  /* 0x000000010900980c */ /* 0x000fe20003f45270 */
[----:B------:R-:W-:Y:S01]  /*51d0*/  @!P1 IMAD.HI.U32 R3, R43, R11, RZ ;  /* 0x0000000b2b039227 */ /* 0x000fe200078e00ff */
[----:B------:R-:W-:Y:S02]  /*51e0*/  @!P1 SHF.R.U32.HI R0, RZ, R13, R0 ;  /* 0x0000000dff009219 */ /* 0x000fe40000011600 */
[----:B------:R-:W-:Y:S01]  /*51f0*/  @P4 SHF.R.U32.HI R107, RZ, 0x10, R17 ;  /* 0x00000010ff6b4819 */ /* 0x000fe20000011611 */
[----:B------:R-:W-:Y:S01]  /*5200*/  VIADD R114, R114, 0x1 ;  /* 0x0000000172727836 */ /* 0x000fe20000000000 */
[----:B------:R-:W-:Y:S02]  /*5210*/  @!P1 SHF.R.U32.HI R2, RZ, R14, R3 ;  /* 0x0000000eff029219 */ /* 0x000fe40000011603 */
[----:B------:R-:W-:Y:S02]  /*5220*/  @!P1 SEL R3, R45, R0, !P2 ;  /* 0x000000002d039207 */ /* 0x000fe40005000000 */
[----:B------:R-:W-:Y:S05]  /*5230*/  @!P1 SEL R2, R43, R2, !P0 ;  /* 0x000000022b029207 */ /* 0x000fea0004000000 */
[----:B------:R-:W-:Y:S02]  /*5240*/  @!P1 IMAD.IADD R0, R2, 0x1, -R3 ;  /* 0x0000000102009824 */ /* 0x000fe400078e0a03 */
[----:B------:R-:W-:Y:S02]  /*5250*/  @!P1 IMAD.IADD R2, R3, 0x1, -R2 ;  /* 0x0000000103029824 */ /* 0x000fe400078e0a02 */
[----:B------:R-:W-:Y:S02]  /*5260*/  @!P1 IMAD R45, R0, R9, R45 ;  /* 0x00000009002d9224 */ /* 0x000fe400078e022d */
[----:B------:R-:W-:Y:S01]  /*5270*/  @!P1 IMAD R43, R2, R10, R43 ;  /* 0x0000000a022b9224 */ /* 0x000fe200078e022b */
[----:B------:R-:W-:Y:S06]  /*5280*/  BRA.U !UP0, `(.L_x_96) ;  /* 0x0000000108407547 */ /* 0x000fec000b800000 */
[----:B------:R-:W1:Y:S01]  /*5290*/  LDCU.64 UR8, c[0x4][0x80] ;  /* 0x01001000ff0877ac */ /* 0x000e620008000a00 */
[----:B------:R-:W-:Y:S01]  /*52a0*/  MOV R3, 0x0 ;  /* 0x0000000000037802 */ /* 0x000fe20000000f00 */
[----:B------:R-:W-:Y:S02]  /*52b0*/  HFMA2 R12, -RZ, RZ, 0, 5.9604644775390625e-08 ;  /* 0x00000001ff0c7431 */ /* 0x000fe400000001ff */
[----:B------:R-:W-:Y:S02]  /*52c0*/  IMAD.MOV.U32 R8, RZ, RZ, 0x70 ;  /* 0x00000070ff087424 */ /* 0x000fe400078e00ff */
[----:B------:R-:W-:Y:S01]  /*52d0*/  IMAD.MOV.U32 R13, RZ, RZ, RZ ;  /* 0x000000ffff0d7224 */ /* 0x000fe200078e00ff */
[----:B------:R-:W2:Y:S01]  /*52e0*/  LDCU.64 UR6, c[0x4][0x88] ;  /* 0x01001100ff0677ac */ /* 0x000ea20008000a00 */
[----:B------:R-:W3:Y:S01]  /*52f0*/  LDC.64 R2, c[0x4][R3] ;  /* 0x0100000003027b82 */ /* 0x000ee20000000a00 */
[----:B------:R-:W4:Y:S01]  /*5300*/  LDCU.64 UR4, c[0x4][0x8] ;  /* 0x01000100ff0477ac */ /* 0x000f220008000a00 */
[----:B-1----:R-:W-:Y:S01]  /*5310*/  MOV R5, UR9 ;  /* 0x0000000900057c02 */ /* 0x002fe20008000f00 */
[----:B------:R-:W-:Y:S01]  /*5320*/  IMAD.U32 R4, RZ, RZ, UR8 ;  /* 0x00000008ff047e24 */ /* 0x000fe2000f8e00ff */
[----:B--2---:R-:W-:Y:S01]  /*5330*/  MOV R7, UR7 ;  /* 0x0000000700077c02 */ /* 0x004fe20008000f00 */
[----:B------:R-:W-:Y:S01]  /*5340*/  IMAD.U32 R6, RZ, RZ, UR6 ;  /* 0x00000006ff067e24 */ /* 0x000fe2000f8e00ff */
[----:B----4-:R-:W-:Y:S01]  /*5350*/  MOV R11, UR5 ;  /* 0x00000005000b7c02 */ /* 0x010fe20008000f00 */
[----:B------:R-:W-:Y:S02]  /*5360*/  IMAD.U32 R10, RZ, RZ, UR4 ;  /* 0x00000004ff0a7e24 */ /* 0x000fe4000f8e00ff */
[----:B------:R-:W-:Y:S07]  /*5370*/  LEPC R20, `(.L_x_96) ;  /* 0x000000001014794e */ /* 0x000fee0000000000 */
[----:B---3-5:R-:W-:Y:S05]  /*5380*/  CALL.ABS.NOINC R2 ;  /* 0x0000000002007343 */ /* 0x028fea0003c00000 */
.L_x_96:
[----:B------:R-:W-:Y:S01]  /*5390*/  LOP3.LUT P0, RZ, R111, 0x1b0, RZ, 0xc0, !PT ;  /* 0x000001b06fff7812 */ /* 0x000fe2000780c0ff */
[----:B------:R-:W-:Y:S11]  /*53a0*/  BSSY.RECONVERGENT B6, `(.L_x_97) ;  /* 0x0000013000067945 */ /* 0x000ff60003800200 */
[----:B------:R-:W-:Y:S01]  /*53b0*/  @!UPT UIADD3 URZ, UPT, UPT, URZ, URZ, URZ ;  /* 0x000000fffffff290 */ /* 0x000fe2000fffe0ff */
[----:B------:R-:W-:Y:S05]  /*53c0*/  @!P0 BRA `(.L_x_98) ;  /* 0x0000000000408947 */ /* 0x000fea0003800000 */
        /* <DEDUP_REMOVED lines=16> */
.L_x_98:
[----:B------:R-:W-:Y:S05]  /*54d0*/  BSYNC.RECONVERGENT B6 ;  /* 0x0000000000067941 */ /* 0x000fea0003800200 */
.L_x_97:
[----:B------:R-:W-:Y:S01]  /*54e0*/  ISETP.NE.U32.AND P3, PT, R88, RZ, PT ;  /* 0x000000ff5800720c */ /* 0x000fe20003f65070 */
[----:B------:R-:W-:Y:S01]  /*54f0*/  UISETP.NE.AND UP1, UPT, UR44, URZ, UPT ;  /* 0x000000ff2c00728c */ /* 0x000fe2000bf25270 */
[----:B------:R-:W-:Y:S02]  /*5500*/  ISETP.NE.U32.AND P4, PT, R84, RZ, PT ;  /* 0x000000ff5400720c */ /* 0x000fe40003f85070 */
[----:B------:R-:W-:Y:S02]  /*5510*/  ISETP.NE.AND.EX P3, PT, R89, RZ, PT, P3 ;  /* 0x000000ff5900720c */ /* 0x000fe40003f65330 */
[----:B------:R-:W-:Y:S02]  /*5520*/  PLOP3.LUT P1, PT, PT, PT, PT, 0x8, 0x80 ;  /* 0x000000000080781c */ /* 0x000fe40003f2e170 */
[----:B------:R-:W-:Y:S02]  /*5530*/  PLOP3.LUT P0, PT, PT, PT, UP1, 0x80, 0x8 ;  /* 0x000000000008781c */ /* 0x000fe40003f0f018 */
[----:B------:R-:W-:Y:S02]  /*5540*/  ISETP.NE.AND.EX P4, PT, R85, RZ, PT, P4 ;  /* 0x000000ff5500720c */ /* 0x000fe40003f85340 */
[----:B------:R-:W1:Y:S09]  /*5550*/  @UP1 LDCU.64 UR4, c[0x0][0x888] ;  /* 0x00011100ff0417ac */ /* 0x000e720008000a00 */
[----:B------:R-:W-:Y:S01]  /*5560*/  @P0 PLOP3.LUT P1, PT, P3, PT, PT, 0x80, 0x8 ;  /* 0x000000000008081c */ /* 0x000fe20001f2f070 */
[----:B-1----:R-:W-:Y:S04]  /*5570*/  @UP1 UISETP.NE.U32.AND UP0, UPT, UR4, URZ, UPT ;  /* 0x000000ff0400128c */ /* 0x002fe8000bf05070 */
[----:B------:R-:W-:Y:S04]  /*5580*/  @UP1 UISETP.NE.AND.EX UP0, UPT, UR5, URZ, UPT, UP0 ;  /* 0x000000ff0500128c */ /* 0x000fe8000bf05300 */
[----:B------:R-:W-:Y:S01]  /*5590*/  @UP1 USEL UR4, URZ, 0xffffffff, UP0 ;  /* 0xffffffffff041887 */ /* 0x000fe20008000000 */
[----:B------:R-:W-:Y:S11]  /*55a0*/  @!P3 BRA `(.L_x_99) ;  /* 0x00000000002cb947 */ /* 0x000ff60003800000 */
[----:B------:R-:W-:Y:S01]  /*55b0*/  ISETP.NE.U32.AND P2, PT, R86, RZ, PT ;  /* 0x000000ff5600720c */ /* 0x000fe20003f45070 */
[----:B------:R-:W-:Y:S03]  /*55c0*/  IMAD.MOV.U32 R99, RZ, RZ, 0x1 ;  /* 0x00000001ff637424 */ /* 0x000fe600078e00ff */
[----:B------:R-:W-:Y:S11]  /*55d0*/  ISETP.NE.AND.EX P2, PT, R87, RZ, PT, P2 ;  /* 0x000000ff5700720c */ /* 0x000ff60003f45320 */
[----:B------:R-:W-:Y:S02]  /*55e0*/  @!UPT UIADD3 URZ, UPT, UPT, URZ, URZ, URZ ;  /* 0x000000fffffff290 */ /* 0x000fe4000fffe0ff */
[----:B------:R-:W1:Y:S01]  /*55f0*/  @P2 LDC.64 R2, c[0x0][0x888] ;  /* 0x00022200ff022b82 */ /* 0x000e620000000a00 */
[----:B------:R-:W-:Y:S04]  /*5600*/  @P2 IMAD R0, R88, UR36, RZ ;  /* 0x0000002458002c24 */ /* 0x000fe8000f8e02ff */
[----:B-1----:R-:W-:Y:S04]  /*5610*/  @P2 IMAD.WIDE R2, R0, 0x4, R2 ;  /* 0x0000000400022825 */ /* 0x002fe800078e0202 */
[----:B------:R-:W-:Y:S01]  /*5620*/  HFMA2 R0, -RZ, RZ, 0, 5.9604644775390625e-08 ;  /* 0x00000001ff007431 */ /* 0x000fe200000001ff */
[----:B-----5:R1:W5:Y:S04]  /*5630*/  @P2 LDG.E R48, desc[UR40][R2.64] ;  /* 0x0000002802302981 */ /* 0x020368000c1e1900 */
[----:B------:R-:W-:Y:S01]  /*5640*/  @!P2 PRMT R99, R0, 0x7610, R99 ;  /* 0x000076100063a816 */ /* 0x000fe20000000063 */
[----:B-1----:R-:W2:Y:S06]  /*5650*/  @!P2 LDC R48, c[0x0][0x880] ;  /* 0x00022000ff30ab82 */ /* 0x002eac0000000800 */
.L_x_99:
[----:B------:R-:W-:Y:S05]  /*5660*/  @!P4 BRA `(.L_x_100) ;  /* 0x000000000020c947 */ /* 0x000fea0003800000 */
[----:B------:R-:W-:Y:S04]  /*5670*/  ISETP.NE.U32.AND P2, PT, R82, RZ, PT ;  /* 0x000000ff5200720c */ /* 0x000fe80003f45070 */
[----:B------:R-:W-:Y:S11]  /*5680*/  ISETP.NE.AND.EX P2, PT, R83, RZ, PT, P2 ;  /* 0x000000ff5300720c */ /* 0x000ff60003f45320 */
[----:B------:R-:W-:Y:S02]  /*5690*/  @!UPT UIADD3 URZ, UPT, UPT, URZ, URZ, URZ ;  /* 0x000000fffffff290 */ /* 0x000fe4000fffe0ff */
[----:B------:R-:W1:Y:S01]  /*56a0*/  @P2 LDC.64 R2, c[0x0][0x8a8] ;  /* 0x00022a00ff022b82 */ /* 0x000e620000000a00 */
[----:B------:R-:W-:Y:S04]  /*56b0*/  @P2 IMAD R0, R84, UR36, RZ ;  /* 0x0000002454002c24 */ /* 0x000fe8000f8e02ff */
[----:B-1----:R-:W-:Y:S05]  /*56c0*/  @P2 IMAD.WIDE R2, R0, 0x4, R2 ;  /* 0x0000000400022825 */ /* 0x002fea00078e0202 */
[----:B-----5:R1:W5:Y:S02]  /*56d0*/  @P2 LDG.E R46, desc[UR40][R2.64] ;  /* 0x00000028022e2981 */ /* 0x020364000c1e1900 */
[----:B-1----:R-:W3:Y:S02]  /*56e0*/  @!P2 LDC R46, c[0x0][0x8a0] ;  /* 0x00022800ff2eab82 */ /* 0x002ee40000000800 */
.L_x_100:
[----:B--2--5:R-:W-:Y:S01]  /*56f0*/  @P0 ISETP.NE.AND P4, PT, R48, RZ, PT ;  /* 0x000000ff3000020c */ /* 0x024fe20003f85270 */
[----:B------:R-:W-:Y:S01]  /*5700*/  IMAD.U32 R0, RZ, RZ, UR4 ;  /* 0x00000004ff007e24 */ /* 0x000fe2000f8e00ff */
[----:B------:R-:W-:Y:S01]  /*5710*/  @P0 LOP3.LUT P2, RZ, R99, 0xff, RZ, 0xc0, !PT ;  /* 0x000000ff63ff0812 */ /* 0x000fe2000784c0ff */
[----:B------:R-:W-:Y:S01]  /*5720*/  BSSY B1, `(.L_x_101) ;  /* 0x0000034000017945 */ /* 0x000fe20003800000 */
[----:B------:R-:W-:Y:S01]  /*5730*/  @P0 SEL R3, RZ, 0xffffffff, P4 ;  /* 0xffffffffff030807 */ /* 0x000fe20002000000 */
[C---:B------:R-:W-:Y:S01]  /*5740*/  IMAD R32, R44.reuse, 0x20, R47 ;  /* 0x000000202c207824 */ /* 0x040fe200078e022f */
[----:B------:R-:W-:Y:S02]  /*5750*/  LEA R113, R44, UR43, 0x3 ;  /* 0x0000002b2c717c11 */ /* 0x000fe4000f8e18ff */
[----:B------:R-:W-:Y:S02]  /*5760*/  CS2R R58, SRZ ;  /* 0x00000000003a7805 */ /* 0x000fe4000001ff00 */
[----:B------:R-:W-:Y:S02]  /*5770*/  @P1 SEL R3, R0, R3, !P2 ;  /* 0x0000000300031207 */ /* 0x000fe40005000000 */
[----:B------:R-:W-:Y:S02]  /*5780*/  CS2R R56, SRZ ;  /* 0x0000000000387805 */ /* 0x000fe4000001ff00 */
[----:B------:R-:W-:Y:S02]  /*5790*/  SHF.L.U32 R2, R110, 0x1f, RZ ;  /* 0x0000001f6e027819 */ /* 0x000fe400000006ff */
[----:B------:R-:W-:Y:S02]  /*57a0*/  CS2R R54, SRZ ;  /* 0x0000000000367805 */ /* 0x000fe4000001ff00 */
[----:B------:R-:W-:Y:S02]  /*57b0*/  @P0 LOP3.LUT R3, R3, 0x1, RZ, 0xc0, !PT ;  /* 0x0000000103030812 */ /* 0x000fe400078ec0ff */
[----:B------:R-:W-:Y:S02]  /*57c0*/  CS2R R52, SRZ ;  /* 0x0000000000347805 */ /* 0x000fe4000001ff00 */
[----:B------:R-:W-:Y:S02]  /*57d0*/  PLOP3.LUT P5, PT, PT, PT, PT, 0x8, 0x80 ;  /* 0x000000000080781c */ /* 0x000fe40003fae170 */
[----:B------:R-:W-:Y:S11]  /*57e0*/  ISETP.NE.U32.OR P1, PT, R3, 0x1, !P0 ;  /* 0x000000010300780c */ /* 0x000ff60004725470 */
[----:B------:R-:W-:Y:S02]  /*57f0*/  @!UPT UIADD3 URZ, UPT, UPT, URZ, URZ, URZ ;  /* 0x000000fffffff290 */ /* 0x000fe4000fffe0ff */
[----:B------:R-:W-:Y:S04]  /*5800*/  @P1 SHF.L.U32 R4, R108, 0x1f, RZ ;  /* 0x0000001f6c041819 */ /* 0x000fe800000006ff */
[----:B------:R-:W1:Y:S01]  /*5810*/  @P1 SYNCS.PHASECHK.TRANS64.TRYWAIT P0, [UR43+0x30], R4 ;  /* 0x00003004ff0015a7 */ /* 0x000e62000800112b */
[----:B------:R2:W4:Y:S01]  /*5820*/  SYNCS.PHASECHK.TRANS64.TRYWAIT P4, [R113+URZ+0x70], R2 ;  /* 0x00007002710075a7 */ /* 0x00052200080811ff */
[----:B-1----:R-:W-:Y:S01]  /*5830*/  @P1 PLOP3.LUT P5, PT, P0, PT, PT, 0x8, 0x80 ;  /* 0x000000000080181c */ /* 0x002fe200007ae170 */
[----:B------:R-:W-:Y:S01]  /*5840*/  @!UPT UIADD3 URZ, UPT, UPT, URZ, URZ, URZ ;  /* 0x000000fffffff290 */ /* 0x000fe2000fffe0ff */
[----:B--2-4-:R-:W-:Y:S11]  /*5850*/  @!P1 BRA `(.L_x_102) ;  /* 0x0000000000809947 */ /* 0x014ff60003800000 */
[----:B------:R-:W-:Y:S01]  /*5860*/  ISETP.NE.U32.AND P0, PT, RZ, UR38, PT ;  /* 0x00000026ff007c0c */ /* 0x000fe2000bf05070 */
[----:B------:R-:W-:Y:S01]  /*5870*/  BSSY B0, `(.L_x_103) ;  /* 0x0000012000007945 */ /* 0x000fe20003800000 */
[----:B------:R-:W-:Y:S02]  /*5880*/  ISETP.NE.AND P2, PT, R48, RZ, PT ;  /* 0x000000ff3000720c */ /* 0x000fe40003f45270 */
[----:B------:R-:W-:Y:S02]  /*5890*/  CS2R R54, SRZ ;  /* 0x0000000000367805 */ /* 0x000fe4000001ff00 */
[----:B------:R-:W-:Y:S02]  /*58a0*/  ISETP.NE.AND.EX P0, PT, RZ, UR39, PT, P0 ;  /* 0x00000027ff007c0c */ /* 0x000fe4000bf05300 */
[----:B------:R-:W-:Y:S02]  /*58b0*/  CS2R R52, SRZ ;  /* 0x0000000000347805 */ /* 0x000fe4000001ff00 */
[----:B------:R-:W-:Y:S02]  /*58c0*/  LOP3.LUT P1, RZ, R99, 0xff, RZ, 0xc0, !PT ;  /* 0x000000ff63ff7812 */ /* 0x000fe4000782c0ff */
[----:B------:R-:W-:Y:S02]  /*58d0*/  CS2R R58, SRZ ;  /* 0x00000000003a7805 */ /* 0x000fe4000001ff00 */
[----:B------:R-:W-:Y:S02]  /*58e0*/  SEL R0, RZ, 0xffffffff, P2 ;  /* 0xffffffffff007807 */ /* 0x000fe40001000000 */
[----:B------:R-:W-:Y:S02]  /*58f0*/  CS2R R56, SRZ ;  /* 0x0000000000387805 */ /* 0x000fe4000001ff00 */
[----:B------:R-:W-:Y:S04]  /*5900*/  SEL R3, RZ, 0xffffffff, P0 ;  /* 0xffffffffff037807 */ /* 0x000fe80000000000 */
[----:B------:R-:W-:Y:S04]  /*5910*/  @P3 SEL R0, R3, R0, !P1 ;  /* 0x0000000003003207 */ /* 0x000fe80004800000 */
[----:B------:R-:W-:Y:S04]  /*5920*/  LOP3.LUT R0, R0, 0x1, RZ, 0xc0, !PT ;  /* 0x0000000100007812 */ /* 0x000fe800078ec0ff */
[----:B------:R-:W-:Y:S01]  /*5930*/  ISETP.NE.U32.AND P0, PT, R0, 0x1, PT ;  /* 0x000000010000780c */ /* 0x000fe20003f05070 */
[----:B------:R-:W-:Y:S01]  /*5940*/  @!UPT UIADD3 URZ, UPT, UPT, URZ, URZ, URZ ;  /* 0x000000fffffff290 */ /* 0x000fe2000fffe0ff */
[----:B------:R-:W-:Y:S11]  /*5950*/  @!P5 BRA `(.L_x_104) ;  /* 0x00000000000cd947 */ /* 0x000ff60003800000 */
[----:B------:R-:W-:Y:S04]  /*5960*/  SHF.L.U32 R3, R108, 0x1f, RZ ;  /* 0x0000001f6c037819 */ /* 0x000fe800000006ff */
[----:B------:R-:W1:Y:S02]  /*5970*/  SYNCS.PHASECHK.TRANS64.TRYWAIT P1, [UR43+0x30], R3 ;  /* 0x00003003ff0075a7 */ /* 0x000e64000802112b */
[----:B-1----:R-:W-:Y:S05]  /*5980*/  @!P1 BRA `(.L_x_105) ;  /* 0x0000001400a09947 */ /* 0x002fea0003800000 */
.L_x_104:
[----:B------:R-:W-:Y:S05]  /*5990*/  BSYNC B0 ;  /* 0x0000000000007941 */ /* 0x000fea0003800000 */
.L_x_103:
[----:B------:R2:W4:Y:S01]  /*59a0*/  @P0 LDS.128 R52, [R105+UR43+0x200] ;  /* 0x0002002b69340984 */ /* 0x0005220008000c00 */
[----:B------:R-:W-:Y:S01]  /*59b0*/  UIADD3 UR4, UPT, UPT, UR43, 0x38, URZ ;  /* 0x000000382b047890 */ /* 0x000fe2000fffe0ff */
[----:B------:R-:W-:Y:S02]  /*59c0*/  LOP3.LUT R108, R108, 0x1, RZ, 0x3c, !PT ;  /* 0x000000016c6c7812 */ /* 0x000fe400078e3cff */
[----:B------:R2:W1:Y:S01]  /*59d0*/  @P0 LDS.128 R56, [R104+0x10] ;  /* 0x0000100068380984 */ /* 0x0004620000000c00 */
[----:B------:R-:W-:Y:S01]  /*59e0*/  UPRMT UR4, UR37, 0x654, UR4 ;  /* 0x0000065425047896 */ /* 0x000fe20008000004 */
[----:B------:R-:W-:Y:S01]  /*59f0*/  @!PT LDS RZ, [RZ] ;  /* 0x00000000fffff984 */ /* 0x000fe20000000800 */
[----:B------:R-:W-:Y:S01]  /*5a00*/  @!PT LDS RZ, [RZ] ;  /* 0x00000000fffff984 */ /* 0x000fe20000000800 */
[----:B------:R-:W-:Y:S01]  /*5a10*/  @!PT LDS RZ, [RZ] ;  /* 0x00000000fffff984 */ /* 0x000fe20000000800 */
[----:B------:R-:W-:Y:S01]  /*5a20*/  @!PT LDS RZ, [RZ] ;  /* 0x00000000fffff984 */ /* 0x000fe20000000800 */
[----:B------:R5:W-:Y:S06]  /*5a30*/  MEMBAR.ALL.CTA ;  /* 0x0000000000007992 */ /* 0x000bec0000008000 */
[----:B-----5:R-:W5:Y:S02]  /*5a40*/  FENCE.VIEW.ASYNC.S ;  /* 0x00000000000073c6 */ /* 0x020f640000000000 */
[----:B-----5:R-:W-:Y:S03]  /*5a50*/  SYNCS.ARRIVE.TRANS64.RED.A1T0 RZ, [UR4], RZ ;  /* 0x000000ffffff79a7 */ /* 0x020fe60008100404 */
.L_x_102:
[----:B------:R-:W-:Y:S05]  /*5a60*/  BSYNC B1 ;  /* 0x0000000000017941 */ /* 0x000fea0003800000 */
.L_x_101:
[----:B-1----:R-:W-:Y:S04]  /*5a70*/  SHF.R.U32.HI R3, RZ, 0x15, R32 ;  /* 0x00000015ff037819 */ /* 0x002fe80000011620 */
[----:B------:R-:W-:Y:S01]  /*5a80*/  LOP3.LUT P0, RZ, R3, 0x3, R106, 0x48, !PT ;  /* 0x0000000303ff7812 */ /* 0x000fe2000780486a */
[----:B------:R-:W-:Y:S01]  /*5a90*/  @!UPT UIADD3 URZ, UPT, UPT, URZ, URZ, URZ ;  /* 0x000000fffffff290 */ /* 0x000fe2000fffe0ff */
[----:B------:R-:W-:Y:S11]  /*5aa0*/  @P4 BRA `(.L_x_106) ;  /* 0x0000000000084947 */ /* 0x000ff60003800000 */
[----:B------:R-:W1:Y:S02]  /*5ab0*/  SYNCS.PHASECHK.TRANS64.TRYWAIT P1, [R113+URZ+0x70], R2 ;  /* 0x00007002710075a7 */ /* 0x000e6400080211ff */
[----:B-1----:R-:W-:Y:S05]  /*5ac0*/  @!P1 BRA `(.L_x_107) ;  /* 0x0000001400689947 */ /* 0x002fea0003800000 */
.L_x_106:
[----:B------:R-:W-:Y:S05]  /*5ad0*/  @!P0 BRA `(.L_x_108) ;  /* 0x0000000000408947 */ /* 0x000fea0003800000 */
[----:B------:R-:W1:Y:S01]  /*5ae0*/  LDCU.64 UR8, c[0x4][0x70] ;  /* 0x01000e00ff0877ac */ /* 0x000e620008000a00 */
[----:B------:R-:W-:Y:S01]  /*5af0*/  MOV R3, 0x0 ;  /* 0x0000000000037802 */ /* 0x000fe20000000f00 */
[----:B------:R-:W-:Y:S02]  /*5b00*/  HFMA2 R12, -RZ, RZ, 0, 5.9604644775390625e-08 ;  /* 0x00000001ff0c7431 */ /* 0x000fe400000001ff */
[----:B------:R-:W-:Y:S02]  /*5b10*/  IMAD.MOV.U32 R8, RZ, RZ, 0x192 ;  /* 0x00000192ff087424 */ /* 0x000fe400078e00ff */
[----:B------:R-:W-:Y:S01]  /*5b20*/  IMAD.MOV.U32 R13, RZ, RZ, RZ ;  /* 0x000000ffff0d7224 */ /* 0x000fe200078e00ff */
[----:B------:R-:W5:Y:S01]  /*5b30*/  LDCU.64 UR6, c[0x4][0x78] ;  /* 0x01000f00ff0677ac */ /* 0x000f620008000a00 */
[----:B------:R-:W2:Y:S01]  /*5b40*/  LDC.64 R2, c[0x4][R3] ;  /* 0x0100000003027b82 */ /* 0x000ea20000000a00 */
[----:B------:R-:W3:Y:S01]  /*5b50*/  LDCU.64 UR4, c[0x4][0x10] ;  /* 0x01000200ff0477ac */ /* 0x000ee20008000a00 */
[----:B-1----:R-:W-:Y:S01]  /*5b60*/  MOV R5, UR9 ;  /* 0x0000000900057c02 */ /* 0x002fe20008000f00 */
[----:B------:R-:W-:Y:S01]  /*5b70*/  IMAD.U32 R4, RZ, RZ, UR8 ;  /* 0x00000008ff047e24 */ /* 0x000fe2000f8e00ff */
[----:B-----5:R-:W-:Y:S01]  /*5b80*/  MOV R7, UR7 ;  /* 0x0000000700077c02 */ /* 0x020fe20008000f00 */
[----:B------:R-:W-:Y:S01]  /*5b90*/  IMAD.U32 R6, RZ, RZ, UR6 ;  /* 0x00000006ff067e24 */ /* 0x000fe2000f8e00ff */
[----:B---3--:R-:W-:Y:S01]  /*5ba0*/  MOV R11, UR5 ;  /* 0x00000005000b7c02 */ /* 0x008fe20008000f00 */
[----:B------:R-:W-:Y:S02]  /*5bb0*/  IMAD.U32 R10, RZ, RZ, UR4 ;  /* 0x00000004ff0a7e24 */ /* 0x000fe4000f8e00ff */
[----:B------:R-:W-:Y:S07]  /*5bc0*/  LEPC R20, `(.L_x_108) ;  /* 0x000000001014794e */ /* 0x000fee0000000000 */
[----:B--2-4-:R-:W-:Y:S05]  /*5bd0*/  CALL.ABS.NOINC R2 ;  /* 0x0000000002007343 */ /* 0x014fea0003c00000 */
.L_x_108:
[----:B------:R-:W-:Y:S01]  /*5be0*/  LOP3.LUT P0, RZ, R103, 0x60, RZ, 0xc0, !PT ;  /* 0x0000006067ff7812 */ /* 0x000fe2000780c0ff */
[----:B------:R-:W-:Y:S05]  /*5bf0*/  WARPSYNC.ALL ;  /* 0x0000000000007948 */ /* 0x000fea0003800000 */
[----:B------:R-:W-:Y:S01]  /*5c00*/  R2UR UR4, R32 ;  /* 0x00000000200472ca */ /* 0x000fe200000e0000 */
[----:B----4-:R-:W-:Y:S01]  /*5c10*/  IMAD.U32 R75, R54, 0x10000, RZ ;  /* 0x00010000364b7824 */ /* 0x010fe200078e00ff */
[----:B------:R-:W-:Y:S01]  /*5c20*/  SHF.L.U32 R51, R52, 0x10, RZ ;  /* 0x0000001034337819 */ /* 0x000fe200000006ff */
[----:B------:R-:W-:Y:S01]  /*5c30*/  IMAD.U32 R74, R56, 0x10000, RZ ;  /* 0x00010000384a7824 */ /* 0x000fe200078e00ff */
[----:B------:R-:W-:Y:S01]  /*5c40*/  PRMT R49, R52, 0x8880, RZ ;  /* 0x0000888034317816 */ /* 0x000fe200000000ff */
[----:B------:R-:W-:Y:S01]  /*5c50*/  IMAD.U32 R64, R58, 0x10000, RZ ;  /* 0x000100003a407824 */ /* 0x000fe200078e00ff */
[----:B------:R-:W-:Y:S01]  /*5c60*/  SHF.L.U32 R50, R52, 0x8, RZ ;  /* 0x0000000834327819 */ /* 0x000fe200000006ff */
[----:B------:R-:W-:Y:S01]  /*5c70*/  BSSY.RECONVERGENT B0, `(.L_x_109) ;  /* 0x000009f000007945 */ /* 0x000fe20003800200 */
[----:B------:R-:W-:Y:S02]  /*5c80*/  SHF.R.S32.HI R51, RZ, 0x18, R51 ;  /* 0x00000018ff337819 */ /* 0x000fe40000011433 */
[----:B------:R-:W-:Y:S02]  /*5c90*/  PRMT R80, R53, 0x8880, RZ ;  /* 0x0000888035507816 */ /* 0x000fe400000000ff */
[----:B------:R-:W-:Y:S01]  /*5ca0*/  SHF.R.S32.HI R50, RZ, 0x18, R50 ;  /* 0x00000018ff327819 */ /* 0x000fe20000011432 */
[----:B------:R-:W1:Y:S01]  /*5cb0*/  LDTM.x32 R4, tmem[UR4] ;  /* 0x00000004000479ee */ /* 0x000e6200082c0000 */
[----:B------:R-:W-:Y:S01]  /*5cc0*/  NOP ;  /* 0x0000000000007918 */ /* 0x000fe20000000000 */
[----:B------:R-:W-:Y:S02]  /*5cd0*/  IADD3 R113, PT, PT, R113, 0x90, RZ ;  /* 0x0000009071717810 */ /* 0x000fe40007ffe0ff */
[----:B------:R-:W-:Y:S02]  /*5ce0*/  SHF.R.S32.HI R52, RZ, 0x18, R52 ;  /* 0x00000018ff347819 */ /* 0x000fe40000011434 */
[----:B------:R-:W-:Y:S02]  /*5cf0*/  LOP3.LUT R113, R113, 0xfefffff8, RZ, 0xc0, !PT ;  /* 0xfefffff871717812 */ /* 0x000fe400078ec0ff */
[----:B------:R-:W-:Y:S02]  /*5d00*/  SHF.L.U32 R79, R53, 0x10, RZ ;  /* 0x00000010354f7819 */ /* 0x000fe400000006ff */
[----:B-1----:R1:W-:Y:S01]  /*5d10*/  SYNCS.ARRIVE.TRANS64.RED.A1T0 RZ, [R113+URZ], RZ ;  /* 0x000000ff71ff79a7 */ /* 0x0023e200081004ff */
[----:B------:R-:W-:Y:S02]  /*5d20*/  PRMT R77, R54, 0x8880, RZ ;  /* 0x00008880364d7816 */ /* 0x000fe400000000ff */
[C---:B------:R-:W-:Y:S02]  /*5d30*/  PRMT R71, R55.reuse, 0x8880, RZ ;  /* 0x0000888037477816 */ /* 0x040fe400000000ff */
[----:B------:R-:W-:Y:S02]  /*5d40*/  SHF.L.U32 R70, R55, 0x10, RZ ;  /* 0x0000001037467819 */ /* 0x000fe400000006ff */
[----:B------:R-:W-:Y:S02]  /*5d50*/  PRMT R76, R56, 0x8880, RZ ;  /* 0x00008880384c7816 */ /* 0x000fe400000000ff */
[C---:B------:R-:W-:Y:S02]  /*5d60*/  PRMT R68, R57.reuse, 0x8880, RZ ;  /* 0x0000888039447816 */ /* 0x040fe400000000ff */
[----:B------:R-:W-:Y:S02]  /*5d70*/  SHF.L.U32 R67, R57, 0x10, RZ ;  /* 0x0000001039437819 */ /* 0x000fe400000006ff */
[----:B------:R-:W-:Y:S01]  /*5d80*/  PRMT R65, R58, 0x8880, RZ ;  /* 0x000088803a417816 */ /* 0x000fe200000000ff */
[C---:B---3--:R-:W-:Y:S01]  /*5d90*/  IMAD R0, R46.reuse, R4, RZ ;  /* 0x000000042e007224 */ /* 0x048fe200078e02ff */
[C---:B------:R-:W-:Y:S01]  /*5da0*/  PRMT R62, R59.reuse, 0x8880, RZ ;  /* 0x000088803b3e7816 */ /* 0x040fe200000000ff */
[C---:B------:R-:W-:Y:S01]  /*5db0*/  IMAD R2, R46.reuse, R5, RZ ;  /* 0x000000052e027224 */ /* 0x040fe200078e02ff */
[----:B------:R-:W-:Y:S01]  /*5dc0*/  SHF.L.U32 R61, R59, 0x10, RZ ;  /* 0x000000103b3d7819 */ /* 0x000fe200000006ff */
[C---:B------:R-:W-:Y:S01]  /*5dd0*/  IMAD R3, R46.reuse, R6, RZ ;  /* 0x000000062e037224 */ /* 0x040fe200078e02ff */
[----:B------:R-:W-:Y:S01]  /*5de0*/  SHF.L.U32 R78, R53, 0x8, RZ ;  /* 0x00000008354e7819 */ /* 0x000fe200000006ff */
[-C--:B------:R-:W-:Y:S01]  /*5df0*/  IMAD R0, R49, R48.reuse, R0 ;  /* 0x0000003031007224 */ /* 0x080fe200078e0200 */
[----:B------:R-:W-:Y:S01]  /*5e00*/  SHF.R.S32.HI R53, RZ, 0x18, R53 ;  /* 0x00000018ff357819 */ /* 0x000fe20000011435 */
[----:B------:R-:W-:Y:S01]  /*5e10*/  IMAD R7, R46, R7, RZ ;  /* 0x000000072e077224 */ /* 0x000fe200078e02ff */
[----:B------:R-:W-:Y:S01]  /*5e20*/  SHF.L.U32 R72, R54, 0x8, RZ ;  /* 0x0000000836487819 */ /* 0x000fe200000006ff */
[-C--:B------:R-:W-:Y:S01]  /*5e30*/  IMAD R2, R51, R48.reuse, R2 ;  /* 0x0000003033027224 */ /* 0x080fe200078e0202 */
[----:B------:R-:W-:Y:S01]  /*5e40*/  SHF.R.S32.HI R51, RZ, 0x18, R78 ;  /* 0x00000018ff337819 */ /* 0x000fe2000001144e */
[----:B------:R-:W-:Y:S01]  /*5e50*/  IMAD R3, R50, R48, R3 ;  /* 0x0000003032037224 */ /* 0x000fe200078e0203 */
[----:B------:R-:W-:Y:S01]  /*5e60*/  SHF.R.S32.HI R50, RZ, 0x18, R79 ;  /* 0x00000018ff327819 */ /* 0x000fe2000001144f */
[----:B------:R-:W-:Y:S01]  /*5e70*/  IMAD.MOV.U32 R49, RZ, RZ, R80 ;  /* 0x000000ffff317224 */ /* 0x000fe200078e0050 */
[----:B------:R-:W-:Y:S01]  /*5e80*/  SHF.R.S32.HI R54, RZ, 0x18, R54 ;  /* 0x00000018ff367819 */ /* 0x000fe20000011436 */
[----:B------:R-:W-:Y:S01]  /*5e90*/  IMAD R8, R46, R8, RZ ;  /* 0x000000082e087224 */ /* 0x000fe200078e02ff */
[----:B------:R-:W-:Y:S01]  /*5ea0*/  SHF.L.U32 R69, R55, 0x8, RZ ;  /* 0x0000000837457819 */ /* 0x000fe200000006ff */
[----:B------:R-:W-:Y:S01]  /*5eb0*/  IMAD R7, R52, R48, R7 ;  /* 0x0000003034077224 */ /* 0x000fe200078e0207 */
[----:B------:R-:W-:Y:S01]  /*5ec0*/  SHF.R.S32.HI R55, RZ, 0x18, R55 ;  /* 0x00000018ff377819 */ /* 0x000fe20000011437 */
[C---:B------:R-:W-:Y:S01]  /*5ed0*/  IMAD R9, R46.reuse, R9, RZ ;  /* 0x000000092e097224 */ /* 0x040fe200078e02ff */
[----:B------:R-:W-:Y:S01]  /*5ee0*/  SHF.R.S32.HI R52, RZ, 0x18, R56 ;  /* 0x00000018ff347819 */ /* 0x000fe20000011438 */
[C---:B------:R-:W-:Y:S01]  /*5ef0*/  IMAD R10, R46.reuse, R10, RZ ;  /* 0x0000000a2e0a7224 */ /* 0x040fe200078e02ff */
[----:B------:R-:W-:Y:S01]  /*5f00*/  I2IP.S8.S32.SAT R93, R7, R3, RZ ;  /* 0x00000003075d7239 */ /* 0x000fe200000014ff */
[----:B------:R-:W-:Y:S01]  /*5f10*/  IMAD R8, R49, R48, R8 ;  /* 0x0000003031087224 */ /* 0x000fe200078e0208 */
[----:B------:R-:W-:Y:S01]  /*5f20*/  MOV R49, R77 ;  /* 0x0000004d00317202 */ /* 0x000fe20000000f00 */
[----:B------:R-:W-:Y:S01]  /*5f30*/  IMAD R11, R46, R11, RZ ;  /* 0x0000000b2e0b7224 */ /* 0x000fe200078e02ff */
[----:B------:R-:W-:Y:S01]  /*5f40*/  I2IP.S8.S32.SAT R92, R2, R0, R93 ;  /* 0x00000000025c7239 */ /* 0x000fe2000000145d */
[-C--:B------:R-:W-:Y:S01]  /*5f50*/  IMAD R9, R50, R48.reuse, R9 ;  /* 0x0000003032097224 */ /* 0x080fe200078e0209 */
[----:B------:R-:W-:Y:S01]  /*5f60*/  SHF.R.S32.HI R50, RZ, 0x18, R75 ;  /* 0x00000018ff327819 */ /* 0x000fe2000001144b */
[----:B------:R-:W-:Y:S01]  /*5f70*/  IMAD R10, R51, R48, R10 ;  /* 0x00000030330a7224 */ /* 0x000fe200078e020a */
[----:B------:R-:W-:Y:S01]  /*5f80*/  MOV R51, R71 ;  /* 0x0000004700337202 */ /* 0x000fe20000000f00 */
[----:B------:R-:W-:Y:S01]  /*5f90*/  IMAD R4, R46, R12, RZ ;  /* 0x0000000c2e047224 */ /* 0x000fe200078e02ff */
[----:B------:R-:W-:Y:S01]  /*5fa0*/  SHF.L.U32 R73, R56, 0x8, RZ ;  /* 0x0000000838497819 */ /* 0x000fe200000006ff */
[-C--:B------:R-:W-:Y:S01]  /*5fb0*/  IMAD R11, R53, R48.reuse, R11 ;  /* 0x00000030350b7224 */ /* 0x080fe200078e020b */
[----:B------:R-:W-:Y:S01]  /*5fc0*/  SHF.R.S32.HI R53, RZ, 0x18, R69 ;  /* 0x00000018ff357819 */ /* 0x000fe20000011445 */
[C---:B------:R-:W-:Y:S01]  /*5fd0*/  IMAD R5, R46.reuse, R13, RZ ;  /* 0x0000000d2e057224 */ /* 0x040fe200078e02ff */
[----:B------:R-:W-:Y:S01]  /*5fe0*/  SHF.R.S32.HI R56, RZ, 0x18, R57 ;  /* 0x00000018ff387819 */ /* 0x000fe20000011439 */
[----:B------:R-:W-:Y:S01]  /*5ff0*/  IMAD R4, R49, R48, R4 ;  /* 0x0000003031047224 */ /* 0x000fe200078e0204 */
[----:B------:R-:W-:Y:S01]  /*6000*/  SHF.R.S32.HI R49, RZ, 0x18, R72 ;  /* 0x00000018ff317819 */ /* 0x000fe20000011448 */
[C---:B------:R-:W-:Y:S01]  /*6010*/  IMAD R6, R46.reuse, R14, RZ ;  /* 0x0000000e2e067224 */ /* 0x040fe200078e02ff */
[----:B------:R-:W-:Y:S01]  /*6020*/  I2IP.S8.S32.SAT R94, R11, R10, RZ ;  /* 0x0000000a0b5e7239 */ /* 0x000fe200000014ff */
[----:B------:R-:W-:Y:S01]  /*6030*/  IMAD R15, R46, R15, RZ ;  /* 0x0000000f2e0f7224 */ /* 0x000fe200078e02ff */
[----:B------:R-:W-:Y:S01]  /*6040*/  SHF.L.U32 R66, R57, 0x8, RZ ;  /* 0x0000000839427819 */ /* 0x000fe200000006ff */
[----:B------:R-:W-:Y:S01]  /*6050*/  IMAD R5, R50, R48, R5 ;  /* 0x0000003032057224 */ /* 0x000fe200078e0205 */
[----:B------:R-:W-:Y:S01]  /*6060*/  I2IP.S8.S32.SAT R93, R9, R8, R94 ;  /* 0x00000008095d7239 */ /* 0x000fe2000000145e */
[C---:B------:R-:W-:Y:S01]  /*6070*/  IMAD R12, R46.reuse, R16, RZ ;  /* 0x000000102e0c7224 */ /* 0x040fe200078e02ff */
[----:B------:R-:W-:Y:S01]  /*6080*/  SHF.R.S32.HI R50, RZ, 0x18, R70 ;  /* 0x00000018ff327819 */ /* 0x000fe20000011446 */
[----:B------:R-:W-:Y:S01]  /*6090*/  IMAD R6, R49, R48, R6 ;  /* 0x0000003031067224 */ /* 0x000fe200078e0206 */
[----:B------:R-:W-:Y:S01]  /*60a0*/  MOV R49, R76 ;  /* 0x0000004c00317202 */ /* 0x000fe20000000f00 */
[----:B------:R-:W-:Y:S01]  /*60b0*/  IMAD R13, R46, R17, RZ ;  /* 0x000000112e0d7224 */ /* 0x000fe200078e02ff */
[----:B------:R-:W-:Y:S01]  /*60c0*/  SHF.R.S32.HI R57, RZ, 0x18, R58 ;  /* 0x00000018ff397819 */ /* 0x000fe2000001143a */
[----:B------:R-:W-:Y:S01]  /*60d0*/  IMAD R15, R54, R48, R15 ;  /* 0x00000030360f7224 */ /* 0x000fe200078e020f */
[----:B------:R-:W-:Y:S01]  /*60e0*/  SHF.L.U32 R63, R58, 0x8, RZ ;  /* 0x000000083a3f7819 */ /* 0x000fe200000006ff */
[C---:B------:R-:W-:Y:S01]  /*60f0*/  IMAD R14, R46.reuse, R18, RZ ;  /* 0x000000122e0e7224 */ /* 0x040fe200078e02ff */
[----:B------:R-:W-:Y:S01]  /*6100*/  SHF.R.S32.HI R58, RZ, 0x18, R59 ;  /* 0x00000018ff3a7819 */ /* 0x000fe2000001143b */
[----:B------:R-:W-:Y:S01]  /*6110*/  IMAD R12, R51, R48, R12 ;  /* 0x00000030330c7224 */ /* 0x000fe200078e020c */
[----:B------:R-:W-:Y:S01]  /*6120*/  I2IP.S8.S32.SAT R94, R15, R6, RZ ;  /* 0x000000060f5e7239 */ /* 0x000fe200000014ff */
[----:B------:R-:W-:Y:S01]  /*6130*/  IMAD R19, R46, R19, RZ ;  /* 0x000000132e137224 */ /* 0x000fe200078e02ff */
[----:B------:R-:W-:Y:S01]  /*6140*/  SHF.R.S32.HI R51, RZ, 0x18, R73 ;  /* 0x00000018ff337819 */ /* 0x000fe20000011449 */
[----:B------:R-:W-:Y:S01]  /*6150*/  IMAD R13, R50, R48, R13 ;  /* 0x00000030320d7224 */ /* 0x000fe200078e020d */
[----:B------:R-:W-:Y:S01]  /*6160*/  I2IP.S8.S32.SAT R94, R5, R4, R94 ;  /* 0x00000004055e7239 */ /* 0x000fe2000000145e */
[C---:B------:R-:W-:Y:S01]  /*6170*/  IMAD R16, R46.reuse, R20, RZ ;  /* 0x000000142e107224 */ /* 0x040fe200078e02ff */
[----:B------:R-:W-:Y:S01]  /*6180*/  SHF.R.S32.HI R50, RZ, 0x18, R74 ;  /* 0x00000018ff327819 */ /* 0x000fe2000001144a */
[-C--:B------:R-:W-:Y:S01]  /*6190*/  IMAD R14, R53, R48.reuse, R14 ;  /* 0x00000030350e7224 */ /* 0x080fe200078e020e */
[----:B------:R-:W-:Y:S01]  /*61a0*/  SHF.L.U32 R60, R59, 0x8, RZ ;  /* 0x000000083b3c7819 */ /* 0x000fe200000006ff */
[----:B------:R-:W-:Y:S01]  /*61b0*/  IMAD R17, R46, R21, RZ ;  /* 0x000000152e117224 */ /* 0x000fe200078e02ff */
[----:B-1----:R-:W-:Y:S01]  /*61c0*/  IADD3 R113, PT, PT, R44, 0x1, RZ ;  /* 0x000000012c717810 */ /* 0x002fe20007ffe0ff */
[----:B------:R-:W-:Y:S01]  /*61d0*/  IMAD R19, R55, R48, R19 ;  /* 0x0000003037137224 */ /* 0x000fe200078e0213 */
[----:B------:R-:W-:Y:S01]  /*61e0*/  SHF.R.S32.HI R53, RZ, 0x18, R60 ;  /* 0x00000018ff357819 */ /* 0x000fe2000001143c */
[C---:B------:R-:W-:Y:S02]  /*61f0*/  IMAD R18, R46.reuse, R22, RZ ;  /* 0x000000162e127224 */ /* 0x040fe400078e02ff */
[----:B------:R-:W-:Y:S01]  /*6200*/  IMAD R16, R49, R48, R16 ;  /* 0x0000003031107224 */ /* 0x000fe200078e0210 */
[----:B------:R-:W-:Y:S01]  /*6210*/  I2IP.S8.S32.SAT R95, R19, R14, RZ ;  /* 0x0000000e135f7239 */ /* 0x000fe200000014ff */
[----:B------:R-:W-:Y:S02]  /*6220*/  IMAD R23, R46, R23, RZ ;  /* 0x000000172e177224 */ /* 0x000fe400078e02ff */
[----:B------:R-:W-:Y:S01]  /*6230*/  IMAD R17, R50, R48, R17 ;  /* 0x0000003032117224 */ /* 0x000fe200078e0211 */
[----:B------:R-:W-:Y:S01]  /*6240*/  I2IP.S8.S32.SAT R95, R13, R12, R95 ;  /* 0x0000000c0d5f7239 */ /* 0x000fe2000000145f */
[C---:B------:R-:W-:Y:S01]  /*6250*/  IMAD R20, R46.reuse, R24, RZ ;  /* 0x000000182e147224 */ /* 0x040fe200078e02ff */
[----:B------:R-:W-:Y:S01]  /*6260*/  SHF.R.S32.HI R50, RZ, 0x18, R67 ;  /* 0x00000018ff327819 */ /* 0x000fe20000011443 */
[-C--:B------:R-:W-:Y:S01]  /*6270*/  IMAD R18, R51, R48.reuse, R18 ;  /* 0x0000003033127224 */ /* 0x080fe200078e0212 */
[----:B------:R-:W-:Y:S01]  /*6280*/  SHF.R.S32.HI R51, RZ, 0x18, R66 ;  /* 0x00000018ff337819 */ /* 0x000fe20000011442 */
[----:B------:R-:W-:Y:S01]  /*6290*/  IMAD.MOV.U32 R49, RZ, RZ, R68 ;  /* 0x000000ffff317224 */ /* 0x000fe200078e0044 */
[----:B------:R1:W-:Y:S01]  /*62a0*/  STS.128 [R105+UR43+0x1200], R92 ;  /* 0x0012005c69007988 */ /* 0x0003e20008000c2b */
[----:B------:R-:W-:Y:S02]  /*62b0*/  IMAD R21, R46, R25, RZ ;  /* 0x000000192e157224 */ /* 0x000fe400078e02ff */
[----:B------:R-:W-:Y:S02]  /*62c0*/  IMAD R23, R52, R48, R23 ;  /* 0x0000003034177224 */ /* 0x000fe400078e0217 */
[C---:B------:R-:W-:Y:S02]  /*62d0*/  IMAD R22, R46.reuse, R26, RZ ;  /* 0x0000001a2e167224 */ /* 0x040fe400078e02ff */
[----:B------:R-:W-:Y:S01]  /*62e0*/  IMAD R20, R49, R48, R20 ;  /* 0x0000003031147224 */ /* 0x000fe200078e0214 */
[----:B------:R-:W-:Y:S01]  /*62f0*/  I2IP.S8.S32.SAT R116, R23, R18, RZ ;  /* 0x0000001217747239 */ /* 0x000fe200000014ff */
[----:B------:R-:W-:Y:S01]  /*6300*/  IMAD R27, R46, R27, RZ ;  /* 0x0000001b2e1b7224 */ /* 0x000fe200078e02ff */
[----:B------:R-:W-:Y:S01]  /*6310*/  MOV R49, R65 ;  /* 0x0000004100317202 */ /* 0x000fe20000000f00 */
[----:B------:R-:W-:Y:S01]  /*6320*/  IMAD R21, R50, R48, R21 ;  /* 0x0000003032157224 */ /* 0x000fe200078e0215 */
[----:B------:R-:W-:Y:S01]  /*6330*/  I2IP.S8.S32.SAT R116, R17, R16, R116 ;  /* 0x0000001011747239 */ /* 0x000fe20000001474 */
[----:B------:R-:W-:Y:S01]  /*6340*/  IMAD R24, R46, R28, RZ ;  /* 0x0000001c2e187224 */ /* 0x000fe200078e02ff */
[----:B------:R-:W-:Y:S01]  /*6350*/  SHF.R.S32.HI R50, RZ, 0x18, R64 ;  /* 0x00000018ff327819 */ /* 0x000fe20000011440 */
[----:B------:R-:W-:Y:S01]  /*6360*/  IMAD R22, R51, R48, R22 ;  /* 0x0000003033167224 */ /* 0x000fe200078e0216 */
[----:B------:R-:W-:Y:S01]  /*6370*/  MOV R51, R62 ;  /* 0x0000003e00337202 */ /* 0x000fe20000000f00 */
[-C--:B------:R-:W-:Y:S02]  /*6380*/  IMAD R27, R56, R48.reuse, R27 ;  /* 0x00000030381b7224 */ /* 0x080fe400078e021b */
[C---:B------:R-:W-:Y:S02]  /*6390*/  IMAD R25, R46.reuse, R29, RZ ;  /* 0x0000001d2e197224 */ /* 0x040fe400078e02ff */
[----:B------:R-:W-:Y:S01]  /*63a0*/  IMAD R24, R49, R48, R24 ;  /* 0x0000003031187224 */ /* 0x000fe200078e0218 */
[----:B------:R-:W-:Y:S01]  /*63b0*/  SHF.R.S32.HI R49, RZ, 0x18, R63 ;  /* 0x00000018ff317819 */ /* 0x000fe2000001143f */
[C---:B------:R-:W-:Y:S01]  /*63c0*/  IMAD R26, R46.reuse, R30, RZ ;  /* 0x0000001e2e1a7224 */ /* 0x040fe200078e02ff */
[----:B------:R-:W-:Y:S01]  /*63d0*/  I2IP.S8.S32.SAT R117, R27, R22, RZ ;  /* 0x000000161b757239 */ /* 0x000fe200000014ff */
[----:B------:R-:W-:Y:S02]  /*63e0*/  IMAD R31, R46, R31, RZ ;  /* 0x0000001f2e1f7224 */ /* 0x000fe400078e02ff */
[----:B------:R-:W-:Y:S01]  /*63f0*/  IMAD R25, R50, R48, R25 ;  /* 0x0000003032197224 */ /* 0x000fe200078e0219 */
[----:B------:R-:W-:Y:S01]  /*6400*/  SHF.R.S32.HI R50, RZ, 0x18, R61 ;  /* 0x00000018ff327819 */ /* 0x000fe2000001143d */
[C---:B------:R-:W-:Y:S01]  /*6410*/  IMAD R28, R46.reuse, R32, RZ ;  /* 0x000000202e1c7224 */ /* 0x040fe200078e02ff */
[----:B------:R-:W-:Y:S01]  /*6420*/  I2IP.S8.S32.SAT R117, R21, R20, R117 ;  /* 0x0000001415757239 */ /* 0x000fe20000001475 */
[-C--:B------:R-:W-:Y:S02]  /*6430*/  IMAD R26, R49, R48.reuse, R26 ;  /* 0x00000030311a7224 */ /* 0x080fe400078e021a */
[C---:B------:R-:W-:Y:S02]  /*6440*/  IMAD R29, R46.reuse, R33, RZ ;  /* 0x000000212e1d7224 */ /* 0x040fe400078e02ff */
[-C--:B------:R-:W-:Y:S02]  /*6450*/  IMAD R31, R57, R48.reuse, R31 ;  /* 0x00000030391f7224 */ /* 0x080fe400078e021f */
[----:B------:R-:W-:Y:S02]  /*6460*/  IMAD R28, R51, R48, R28 ;  /* 0x00000030331c7224 */ /* 0x000fe400078e021c */
[----:B------:R-:W-:Y:S01]  /*6470*/  IMAD R30, R46, R34, RZ ;  /* 0x000000222e1e7224 */ /* 0x000fe200078e02ff */
[----:B------:R-:W-:Y:S01]  /*6480*/  I2IP.S8.S32.SAT R115, R31, R26, RZ ;  /* 0x0000001a1f737239 */ /* 0x000fe200000014ff */
[----:B------:R-:W-:Y:S02]  /*6490*/  IMAD R29, R50, R48, R29 ;  /* 0x00000030321d7224 */ /* 0x000fe400078e021d */
[----:B------:R-:W-:Y:S01]  /*64a0*/  IMAD R35, R46, R35, RZ ;  /* 0x000000232e237224 */ /* 0x000fe200078e02ff */
[----:B------:R-:W-:Y:S01]  /*64b0*/  I2IP.S8.S32.SAT R118, R25, R24, R115 ;  /* 0x0000001819767239 */ /* 0x000fe20000001473 */
[-C--:B------:R-:W-:Y:S02]  /*64c0*/  IMAD R30, R53, R48.reuse, R30 ;  /* 0x00000030351e7224 */ /* 0x080fe400078e021e */
[----:B------:R-:W-:Y:S05]  /*64d0*/  IMAD R35, R58, R48, R35 ;  /* 0x000000303a237224 */ /* 0x000fea00078e0223 */
[----:B------:R-:W-:Y:S04]  /*64e0*/  I2IP.S8.S32.SAT R120, R35, R30, RZ ;  /* 0x0000001e23787239 */ /* 0x000fe800000014ff */
[----:B------:R-:W-:Y:S05]  /*64f0*/  I2IP.S8.S32.SAT R119, R29, R28, R120 ;  /* 0x0000001c1d777239 */ /* 0x000fea0000001478 */
[----:B------:R1:W-:Y:S01]  /*6500*/  STS.128 [R104+0x1010], R116 ;  /* 0x0010107468007388 */ /* 0x0003e20000000c00 */
[----:B------:R-:W-:Y:S01]  /*6510*/  @!PT LDS RZ, [RZ] ;  /* 0x00000000fffff984 */ /* 0x000fe20000000800 */
[----:B------:R-:W-:Y:S01]  /*6520*/  @!PT LDS RZ, [RZ] ;  /* 0x00000000fffff984 */ /* 0x000fe20000000800 */
[----:B------:R-:W-:Y:S01]  /*6530*/  @!PT LDS RZ, [RZ] ;  /* 0x00000000fffff984 */ /* 0x000fe20000000800 */
[----:B------:R-:W-:Y:S01]  /*6540*/  @!PT LDS RZ, [RZ] ;  /* 0x00000000fffff984 */ /* 0x000fe20000000800 */
[----:B------:R3:W-:Y:S07]  /*6550*/  MEMBAR.ALL.CTA ;  /* 0x0000000000007992 */ /* 0x0007ee0000008000 */
[----:B---3--:R-:W3:Y:S02]  /*6560*/  FENCE.VIEW.ASYNC.S ;  /* 0x00000000000073c6 */ /* 0x008ee40000000000 */
[----:B---3--:R-:W-:Y:S06]  /*6570*/  BAR.SYNC.DEFER_BLOCKING 0x1, 0x80 ;  /* 0x0042000000007b1d */ /* 0x008fec0000010000 */
[----:B------:R-:W-:Y:S05]  /*6580*/  @P0 BRA `(.L_x_110) ;  /* 0x0000000000340947 */ /* 0x000fea0003800000 */
[----:B------:R-:W-:Y:S01]  /*6590*/  UIADD3 UR12, UPT, UPT, UR43, 0x1200, URZ ;  /* 0x000012002b0c7890 */ /* 0x000fe2000fffe0ff */
[----:B------:R-:W-:Y:S01]  /*65a0*/  R2UR UR9, R98 ;  /* 0x00000000620972ca */ /* 0x000fe200000e0000 */
[----:B------:R-:W-:Y:S01]  /*65b0*/  UIADD3 UR10, UP0, UPT, UR46, 0x680, URZ ;  /* 0x000006802e0a7890 */ /* 0x000fe2000ff1e0ff */
[----:B------:R-:W-:Y:S01]  /*65c0*/  R2UR UR8, R97 ;  /* 0x00000000610872ca */ /* 0x000fe200000e0000 */
[----:B------:R-:W-:Y:S02]  /*65d0*/  UMOV UR7, UR36 ;  /* 0x0000002400077c82 */ /* 0x000fe40008000000 */
[----:B------:R-:W-:Y:S01]  /*65e0*/  IMAD.U32 R111, RZ, RZ, UR12 ;  /* 0x0000000cff6f7e24 */ /* 0x000fe2000f8e00ff */
[----:B------:R-:W-:Y:S04]  /*65f0*/  UIADD3.X UR11, UPT, UPT, URZ, UR47, URZ, UP0, !UPT ;  /* 0x0000002fff0b7290 */ /* 0x000fe800087fe4ff */
[----:B------:R-:W-:Y:S03]  /*6600*/  R2UR UR4, R111 ;  /* 0x000000006f0472ca */ /* 0x000fe600000e0000 */
[----:B------:R-:W-:Y:S02]  /*6610*/  USHF.L.U32 UR5, UR9, 0x6, URZ ;  /* 0x0000000609057899 */ /* 0x000fe400080006ff */
[----:B------:R-:W-:Y:S09]  /*6620*/  USHF.L.U32 UR6, UR8, 0x6, URZ ;  /* 0x0000000608067899 */ /* 0x000ff200080006ff */
[----:B------:R3:W-:Y:S01]  /*6630*/  UTMASTG.3D [UR4], [UR10] ;  /* 0x000000040a0073b5 */ /* 0x0007e20008010000 */
[----:B------:R0:W-:Y:S01]  /*6640*/  UTMACMDFLUSH ;  /* 0x00000000000079b7 */ /* 0x0001e20000000000 */
[----:B---3--:R-:W-:Y:S04]  /*6650*/  DEPBAR.LE SB0, 0x0 ;  /* 0x000080000000791a */ /* 0x008fe80000000000 */
.L_x_110:
[----:B------:R-:W-:Y:S05]  /*6660*/  BSYNC.RECONVERGENT B0 ;  /* 0x0000000000007941 */ /* 0x000fea0003800200 */
.L_x_109:
[----:B------:R-:W-:Y:S01]  /*6670*/  BAR.SYNC.DEFER_BLOCKING 0x1, 0x80 ;  /* 0x0042000000007b1d */ /* 0x000fe20000010000 */
[----:B------:R-:W-:Y:S01]  /*6680*/  ISETP.NE.AND P2, PT, R112, RZ, PT ;  /* 0x000000ff7000720c */ /* 0x000fe20003f45270 */
[----:B------:R-:W-:Y:S01]  /*6690*/  IMAD.IADD R98, R43, 0x1, R81 ;  /* 0x000000012b627824 */ /* 0x000fe200078e0251 */
[----:B------:R-:W-:Y:S01]  /*66a0*/  ISETP.NE.AND P0, PT, R114, 0x2, PT ;  /* 0x000000027200780c */ /* 0x000fe20003f05270 */
[----:B------:R-:W-:Y:S01]  /*66b0*/  IMAD.IADD R97, R45, 0x1, R96 ;  /* 0x000000012d617824 */ /* 0x000fe200078e0260 */
[----:B------:R-:W-:Y:S02]  /*66c0*/  ISETP.NE.AND P1, PT, R113, 0x4, PT ;  /* 0x000000047100780c */ /* 0x000fe40003f25270 */
[----:B------:R-:W-:Y:S02]  /*66d0*/  SEL R0, RZ, 0x1, P0 ;  /* 0x00000001ff007807 */ /* 0x000fe40000000000 */
[----:B------:R-:W-:Y:S02]  /*66e0*/  SEL R3, RZ, 0x1, P1 ;  /* 0x00000001ff037807 */ /* 0x000fe40000800000 */
[----:B------:R-:W-:Y:S02]  /*66f0*/  LOP3.LUT R109, R109, R0, RZ, 0x3c, !PT ;  /* 0x000000006d6d7212 */ /* 0x000fe400078e3cff */
[----:B------:R-:W-:Y:S02]  /*6700*/  LOP3.LUT R110, R110, R3, RZ, 0x3c, !PT ;  /* 0x000000036e6e7212 */ /* 0x000fe400078e3cff */
[----:B------:R-:W-:Y:S02]  /*6710*/  @P2 R2UR UR36, R107 ;  /* 0x000000006b2422ca */ /* 0x000fe400000e0000 */
[----:B------:R-:W-:Y:S02]  /*6720*/  SEL R114, R114, RZ, P0 ;  /* 0x000000ff72727207 */ /* 0x000fe40000000000 */
[----:B------:R-:W-:Y:S01]  /*6730*/  SEL R44, R113, RZ, P1 ;  /* 0x000000ff712c7207 */ /* 0x000fe20000800000 */
[----:B------:R-:W-:Y:S10]  /*6740*/  @P2 BRA `(.L_x_111) ;  /* 0xffffffe400842947 */ /* 0x000ff4000383ffff */
[----:B------:R-:W-:Y:S05]  /*6750*/  EXIT ;  /* 0x000000000000794d */ /* 0x000fea0003800000 */
.L_x_24:
[----:B--2---:R2:W4:Y:S02]  /*6760*/  SYNCS.PHASECHK.TRANS64.TRYWAIT P0, [R3+URZ+0xc0], R2 ;  /* 0x0000c002030075a7 */ /* 0x00452400080011ff */
[----:B----4-:R-:W-:Y:S05]  /*6770*/  @!P0 NANOSLEEP.SYNCS 0x989680 ;  /* 0x009896800000895d */ /* 0x010fea0003900000 */
[----:B------:R-:W4:Y:S02]  /*6780*/  @!P0 SYNCS.PHASECHK.TRANS64 P0, [R3+URZ+0xc0], R2 ;  /* 0x0000c002030085a7 */ /* 0x000f2400080010ff */
[----:B----4-:R-:W-:Y:S05]  /*6790*/  @!P0 BRA `(.L_x_24) ;  /* 0xfffffffc00f08947 */ /* 0x010fea000383ffff */
[----:B------:R-:W-:Y:S05]  /*67a0*/  BRA `(.L_x_112) ;  /* 0xffffffac00f87947 */ /* 0x000fea000383ffff */
.L_x_27:
[----:B-1----:R-:W-:-:S07]  /*67b0*/  MOV R2, UR33 ;  /* 0x0000002100027c02 */ /* 0x002fce0008000f00 */
.L_x_113:
[----:B-1----:R1:W2:Y:S02]  /*67c0*/  SYNCS.PHASECHK.TRANS64.TRYWAIT P0, [R2+URZ+0x18], R5 ;  /* 0x00001805020075a7 */ /* 0x0022a400080011ff */
[----:B--2---:R-:W-:Y:S05]  /*67d0*/  @!P0 NANOSLEEP.SYNCS 0x989680 ;  /* 0x009896800000895d */ /* 0x004fea0003900000 */
[----:B------:R-:W2:Y:S02]  /*67e0*/  @!P0 SYNCS.PHASECHK.TRANS64 P0, [R2+URZ+0x18], R5 ;  /* 0x00001805020085a7 */ /* 0x000ea400080010ff */
[----:B--2---:R-:W-:Y:S05]  /*67f0*/  @!P0 BRA `(.L_x_113) ;  /* 0xfffffffc00f08947 */ /* 0x004fea000383ffff */
[----:B------:R-:W-:Y:S05]  /*6800*/  BRA `(.L_x_26) ;  /* 0xffffffb000607947 */ /* 0x000fea000383ffff */
.L_x_34:
[----:B-1----:R-:W-:-:S07]  /*6810*/  MOV R2, UR17 ;  /* 0x0000001100027c02 */ /* 0x002fce0008000f00 */
.L_x_114:
[----:B-1----:R1:W2:Y:S02]  /*6820*/  SYNCS.PHASECHK.TRANS64.TRYWAIT P0, [R2+URZ+0x18], R5 ;  /* 0x00001805020075a7 */ /* 0x0022a400080011ff */
[----:B--2---:R-:W-:Y:S05]  /*6830*/  @!P0 NANOSLEEP.SYNCS 0x989680 ;  /* 0x009896800000895d */ /* 0x004fea0003900000 */
[----:B------:R-:W2:Y:S02]  /*6840*/  @!P0 SYNCS.PHASECHK.TRANS64 P0, [R2+URZ+0x18], R5 ;  /* 0x00001805020085a7 */ /* 0x000ea400080010ff */
[----:B--2---:R-:W-:Y:S05]  /*6850*/  @!P0 BRA `(.L_x_114) ;  /* 0xfffffffc00f08947 */ /* 0x004fea000383ffff */
[----:B------:R-:W-:Y:S05]  /*6860*/  BRA `(.L_x_33) ;  /* 0xffffffb4001c7947 */ /* 0x000fea000383ffff */
.L_x_39:
[----:B-1----:R1:W2:Y:S02]  /*6870*/  SYNCS.PHASECHK.TRANS64.TRYWAIT P0, [R2+URZ+0x50], R3 ;  /* 0x00005003020075a7 */ /* 0x0022a400080011ff */
[----:B--2---:R-:W-:Y:S05]  /*6880*/  @!P0 NANOSLEEP.SYNCS 0x989680 ;  /* 0x009896800000895d */ /* 0x004fea0003900000 */
[----:B------:R-:W2:Y:S02]  /*6890*/  @!P0 SYNCS.PHASECHK.TRANS64 P0, [R2+URZ+0x50], R3 ;  /* 0x00005003020085a7 */ /* 0x000ea400080010ff */
[----:B--2---:R-:W-:Y:S05]  /*68a0*/  @!P0 BRA `(.L_x_39) ;  /* 0xfffffffc00f08947 */ /* 0x004fea000383ffff */
[----:B------:R-:W-:Y:S05]  /*68b0*/  BRA `(.L_x_115) ;  /* 0xffffffb400c07947 */ /* 0x000fea000383ffff */
.L_x_43:
[----:B---3--:R-:W-:-:S07]  /*68c0*/  MOV R0, UR5 ;  /* 0x0000000500007c02 */ /* 0x008fce0008000f00 */
.L_x_116:
[----:B-1----:R1:W2:Y:S02]  /*68d0*/  SYNCS.PHASECHK.TRANS64.TRYWAIT P0, [R0+URZ], R3 ;  /* 0x00000003000075a7 */ /* 0x0022a400080011ff */
[----:B--2---:R-:W-:Y:S05]  /*68e0*/  @!P0 NANOSLEEP.SYNCS 0x989680 ;  /* 0x009896800000895d */ /* 0x004fea0003900000 */
[----:B------:R-:W2:Y:S02]  /*68f0*/  @!P0 SYNCS.PHASECHK.TRANS64 P0, [R0+URZ], R3 ;  /* 0x00000003000085a7 */ /* 0x000ea400080010ff */
[----:B--2---:R-:W-:Y:S05]  /*6900*/  @!P0 BRA `(.L_x_116) ;  /* 0xfffffffc00f08947 */ /* 0x004fea000383ffff */
[----:B------:R-:W-:Y:S05]  /*6910*/  BRA `(.L_x_117) ;  /* 0xffffffbc00307947 */ /* 0x000fea000383ffff */
.L_x_44:
[----:B---3--:R-:W-:-:S07]  /*6920*/  MOV R0, UR5 ;  /* 0x0000000500007c02 */ /* 0x008fce0008000f00 */
.L_x_118:
[----:B-1----:R1:W2:Y:S02]  /*6930*/  SYNCS.PHASECHK.TRANS64.TRYWAIT P0, [R0+URZ], R3 ;  /* 0x00000003000075a7 */ /* 0x0022a400080011ff */
[----:B--2---:R-:W-:Y:S05]  /*6940*/  @!P0 NANOSLEEP.SYNCS 0x989680 ;  /* 0x009896800000895d */ /* 0x004fea0003900000 */
[----:B------:R-:W2:Y:S02]  /*6950*/  @!P0 SYNCS.PHASECHK.TRANS64 P0, [R0+URZ], R3 ;  /* 0x00000003000085a7 */ /* 0x000ea400080010ff */
[----:B--2---:R-:W-:Y:S05]  /*6960*/  @!P0 BRA `(.L_x_118) ;  /* 0xfffffffc00f08947 */ /* 0x004fea000383ffff */
[----:B------:R-:W-:Y:S05]  /*6970*/  BRA `(.L_x_119) ;  /* 0xffffffbc003c7947 */ /* 0x000fea000383ffff */
.L_x_47:
[----:B-1----:R1:W2:Y:S02]  /*6980*/  SYNCS.PHASECHK.TRANS64.TRYWAIT P0, [R0+URZ+0xb0], R5 ;  /* 0x0000b005000075a7 */ /* 0x0022a400080011ff */
[----:B--2---:R-:W-:Y:S05]  /*6990*/  @!P0 NANOSLEEP.SYNCS 0x989680 ;  /* 0x009896800000895d */ /* 0x004fea0003900000 */
[----:B------:R-:W2:Y:S02]  /*69a0*/  @!P0 SYNCS.PHASECHK.TRANS64 P0, [R0+URZ+0xb0], R5 ;  /* 0x0000b005000085a7 */ /* 0x000ea400080010ff */
[----:B--2---:R-:W-:Y:S05]  /*69b0*/  @!P0 BRA `(.L_x_47) ;  /* 0xfffffffc00f08947 */ /* 0x004fea000383ffff */
[----:B------:R-:W-:Y:S05]  /*69c0*/  BRA `(.L_x_120) ;  /* 0xffffffbc009c7947 */ /* 0x000fea000383ffff */
.L_x_48:
[----:B------:R-:W-:-:S07]  /*69d0*/  MOV R0, UR5 ;  /* 0x0000000500007c02 */ /* 0x000fce0008000f00 */
.L_x_121:
[----:B-1----:R1:W2:Y:S02]  /*69e0*/  SYNCS.PHASECHK.TRANS64.TRYWAIT P0, [R0+URZ+0x60], R7 ;  /* 0x00006007000075a7 */ /* 0x0022a400080011ff */
[----:B--2---:R-:W-:Y:S05]  /*69f0*/  @!P0 NANOSLEEP.SYNCS 0x989680 ;  /* 0x009896800000895d */ /* 0x004fea0003900000 */
[----:B------:R-:W2:Y:S02]  /*6a00*/  @!P0 SYNCS.PHASECHK.TRANS64 P0, [R0+URZ+0x60], R7 ;  /* 0x00006007000085a7 */ /* 0x000ea400080010ff */
[----:B--2---:R-:W-:Y:S05]  /*6a10*/  @!P0 BRA `(.L_x_121) ;  /* 0xfffffffc00f08947 */ /* 0x004fea000383ffff */
[----:B------:R-:W-:Y:S05]  /*6a20*/  BRA `(.L_x_122) ;  /* 0xffffffbc00ac7947 */ /* 0x000fea000383ffff */
.L_x_49:
[----:B-1----:R1:W2:Y:S02]  /*6a30*/  SYNCS.PHASECHK.TRANS64.TRYWAIT P1, [R0+URZ+0x50], R5 ;  /* 0x00005005000075a7 */ /* 0x0022a400080211ff */
[----:B--2---:R-:W-:Y:S05]  /*6a40*/  @!P1 NANOSLEEP.SYNCS 0x989680 ;  /* 0x009896800000995d */ /* 0x004fea0003900000 */
[----:B------:R-:W2:Y:S02]  /*6a50*/  @!P1 SYNCS.PHASECHK.TRANS64 P1, [R0+URZ+0x50], R5 ;  /* 0x00005005000095a7 */ /* 0x000ea400080210ff */
[----:B--2---:R-:W-:Y:S05]  /*6a60*/  @!P1 BRA `(.L_x_49) ;  /* 0xfffffffc00f09947 */ /* 0x004fea000383ffff */
[----:B------:R-:W-:Y:S05]  /*6a70*/  BRA `(.L_x_123) ;  /* 0xffffffbc00dc7947 */ /* 0x000fea000383ffff */
.L_x_52:
[----:B------:R-:W-:-:S07]  /*6a80*/  MOV R0, UR5 ;  /* 0x0000000500007c02 */ /* 0x000fce0008000f00 */
.L_x_124:
[----:B-1----:R1:W2:Y:S02]  /*6a90*/  SYNCS.PHASECHK.TRANS64.TRYWAIT P0, [R0+URZ+0x60], R3 ;  /* 0x00006003000075a7 */ /* 0x0022a400080011ff */
[----:B--2---:R-:W-:Y:S05]  /*6aa0*/  @!P0 NANOSLEEP.SYNCS 0x989680 ;  /* 0x009896800000895d */ /* 0x004fea0003900000 */
[----:B------:R-:W2:Y:S02]  /*6ab0*/  @!P0 SYNCS.PHASECHK.TRANS64 P0, [R0+URZ+0x60], R3 ;  /* 0x00006003000085a7 */ /* 0x000ea400080010ff */
[----:B--2---:R-:W-:Y:S05]  /*6ac0*/  @!P0 BRA `(.L_x_124) ;  /* 0xfffffffc00f08947 */ /* 0x004fea000383ffff */
[----:B------:R-:W-:Y:S05]  /*6ad0*/  BRA `(.L_x_51) ;  /* 0xffffffc000307947 */ /* 0x000fea000383ffff */
.L_x_61:
[----:B-1----:R-:W-:-:S04]  /*6ae0*/  MOV R4, UR6 ;  /* 0x0000000600047c02 */ /* 0x002fc80008000f00 */
[----:B------:R1:W2:Y:S03]  /*6af0*/  SYNCS.PHASECHK.TRANS64.TRYWAIT P0, [R4+URZ+0x8], R5 ;  /* 0x00000805040075a7 */ /* 0x0002a600080011ff */
[----:B--2---:R-:W-:Y:S05]  /*6b00*/  @!P0 NANOSLEEP.SYNCS 0x989680 ;  /* 0x009896800000895d */ /* 0x004fea0003900000 */
[----:B------:R-:W2:Y:S02]  /*6b10*/  @!P0 SYNCS.PHASECHK.TRANS64 P0, [R4+URZ+0x8], R5 ;  /* 0x00000805040085a7 */ /* 0x000ea400080010ff */
[----:B--2---:R-:W-:Y:S05]  /*6b20*/  @!P0 BRA `(.L_x_61) ;  /* 0xfffffffc00ec8947 */ /* 0x004fea000383ffff */
[----:B------:R-:W-:Y:S05]  /*6b30*/  BRA `(.L_x_60) ;  /* 0xffffffc000e47947 */ /* 0x000fea000383ffff */
.L_x_63:
[----:B------:R-:W-:Y:S01]  /*6b40*/  BSSY B0, `(.L_x_125) ;  /* 0x0000006000007945 */ /* 0x000fe20003800000 */
[----:B------:R-:W-:-:S07]  /*6b50*/  MOV R15, 0xffffffff ;  /* 0xffffffff000f7802 */ /* 0x000fce0000000f00 */
[----:B-1---5:R-:W-:Y:S05]  /*6b60*/  WARPSYNC.COLLECTIVE R15, `(.L_x_126) ;  /* 0x000000000f0c7348 */ /* 0x022fea0003c00000 */
[----:B------:R-:W-:Y:S02]  /*6b70*/  ELECT P6, UR79, PT ;  /* 0x00000000004f782f */ /* 0x000fe400038c0000 */
[----:B------:R-:W-:Y:S01]  /*6b80*/  MOV R14, UR79 ;  /* 0x0000004f000e7c02 */ /* 0x000fe20008000f00 */
[----:B-1---5:R-:W-:Y:S10]  /*6b90*/  ENDCOLLECTIVE ;  /* 0x000000000000791b */ /* 0x022ff40003800000 */
.L_x_126:
[----:B------:R-:W-:Y:S05]  /*6ba0*/  BSYNC B0 ;  /* 0x0000000000007941 */ /* 0x000fea0003800000 */
.L_x_125:
[----:B------:R-:W-:Y:S05]  /*6bb0*/  BRA `(.L_x_127) ;  /* 0xffffffc400147947 */ /* 0x000fea000383ffff */
.L_x_65:
[----:B-1----:R-:W-:-:S04]  /*6bc0*/  MOV R2, UR6 ;  /* 0x0000000600027c02 */ /* 0x002fc80008000f00 */
[----:B------:R1:W2:Y:S03]  /*6bd0*/  SYNCS.PHASECHK.TRANS64.TRYWAIT P0, [R2+URZ+0x8], R3 ;  /* 0x00000803020075a7 */ /* 0x0002a600080011ff */
[----:B--2---:R-:W-:Y:S05]  /*6be0*/  @!P0 NANOSLEEP.SYNCS 0x989680 ;  /* 0x009896800000895d */ /* 0x004fea0003900000 */
[----:B------:R-:W2:Y:S02]  /*6bf0*/  @!P0 SYNCS.PHASECHK.TRANS64 P0, [R2+URZ+0x8], R3 ;  /* 0x00000803020085a7 */ /* 0x000ea400080010ff */
[----:B--2---:R-:W-:Y:S05]  /*6c00*/  @!P0 BRA `(.L_x_65) ;  /* 0xfffffffc00ec8947 */ /* 0x004fea000383ffff */
[----:B------:R-:W-:Y:S05]  /*6c10*/  BRA `(.L_x_64) ;  /* 0xffffffc400187947 */ /* 0x000fea000383ffff */
.L_x_66:
[----:B-1----:R1:W2:Y:S02]  /*6c20*/  SYNCS.PHASECHK.TRANS64.TRYWAIT P0, [R0+URZ+0x50], R5 ;  /* 0x00005005000075a7 */ /* 0x0022a400080011ff */
[----:B--2---:R-:W-:Y:S05]  /*6c30*/  @!P0 NANOSLEEP.SYNCS 0x989680 ;  /* 0x009896800000895d */ /* 0x004fea0003900000 */
[----:B------:R-:W2:Y:S02]  /*6c40*/  @!P0 SYNCS.PHASECHK.TRANS64 P0, [R0+URZ+0x50], R5 ;  /* 0x00005005000085a7 */ /* 0x000ea400080010ff */
[----:B--2---:R-:W-:Y:S05]  /*6c50*/  @!P0 BRA `(.L_x_66) ;  /* 0xfffffffc00f08947 */ /* 0x004fea000383ffff */
[----:B------:R-:W-:Y:S05]  /*6c60*/  BRA `(.L_x_128) ;  /* 0xffffffc400f47947 */ /* 0x000fea000383ffff */
.L_x_68:
[----:B------:R-:W-:-:S07]  /*6c70*/  MOV R0, UR10 ;  /* 0x0000000a00007c02 */ /* 0x000fce0008000f00 */
.L_x_129:
[----:B-1----:R1:W2:Y:S02]  /*6c80*/  SYNCS.PHASECHK.TRANS64.TRYWAIT P0, [R0+URZ+0x90], R5 ;  /* 0x00009005000075a7 */ /* 0x0022a400080011ff */
[----:B--2---:R-:W-:Y:S05]  /*6c90*/  @!P0 NANOSLEEP.SYNCS 0x989680 ;  /* 0x009896800000895d */ /* 0x004fea0003900000 */
[----:B------:R-:W2:Y:S02]  /*6ca0*/  @!P0 SYNCS.PHASECHK.TRANS64 P0, [R0+URZ+0x90], R5 ;  /* 0x00009005000085a7 */ /* 0x000ea400080010ff */
[----:B--2---:R-:W-:Y:S05]  /*6cb0*/  @!P0 BRA `(.L_x_129) ;  /* 0xfffffffc00f08947 */ /* 0x004fea000383ffff */
[----:B------:R-:W-:Y:S05]  /*6cc0*/  BRA `(.L_x_130) ;  /* 0xffffffc800407947 */ /* 0x000fea000383ffff */
.L_x_71:
[----:B------:R-:W-:Y:S07]  /*6cd0*/  MOV R0, UR9 ;  /* 0x0000000900007c02 */ /* 0x000fee0008000f00 */
.L_x_131:
[----:B-1----:R1:W2:Y:S02]  /*6ce0*/  SYNCS.PHASECHK.TRANS64.TRYWAIT P0, [R0+URZ], R5 ;  /* 0x00000005000075a7 */ /* 0x0022a400080011ff */
[----:B--2---:R-:W-:Y:S05]  /*6cf0*/  @!P0 NANOSLEEP.SYNCS 0x989680 ;  /* 0x009896800000895d */ /* 0x004fea0003900000 */
[----:B------:R-:W2:Y:S02]  /*6d00*/  @!P0 SYNCS.PHASECHK.TRANS64 P0, [R0+URZ], R5 ;  /* 0x00000005000085a7 */ /* 0x000ea400080010ff */
[----:B--2---:R-:W-:Y:S05]  /*6d10*/  @!P0 BRA `(.L_x_131) ;  /* 0xfffffffc00f08947 */ /* 0x004fea000383ffff */
[----:B------:R-:W-:Y:S05]  /*6d20*/  BRA `(.L_x_70) ;  /* 0xffffffc800547947 */ /* 0x000fea000383ffff */
.L_x_75:
[----:B-1----:R-:W-:-:S07]  /*6d30*/  MOV R0, UR7 ;  /* 0x0000000700007c02 */ /* 0x002fce0008000f00 */
.L_x_132:
[----:B-1----:R1:W2:Y:S02]  /*6d40*/  SYNCS.PHASECHK.TRANS64.TRYWAIT P0, [R0+URZ], R3 ;  /* 0x00000003000075a7 */ /* 0x0022a400080011ff */
[----:B--2---:R-:W-:Y:S05]  /*6d50*/  @!P0 NANOSLEEP.SYNCS 0x989680 ;  /* 0x009896800000895d */ /* 0x004fea0003900000 */
[----:B------:R-:W2:Y:S02]  /*6d60*/  @!P0 SYNCS.PHASECHK.TRANS64 P0, [R0+URZ], R3 ;  /* 0x00000003000085a7 */ /* 0x000ea400080010ff */
[----:B--2---:R-:W-:Y:S05]  /*6d70*/  @!P0 BRA `(.L_x_132) ;  /* 0xfffffffc00f08947 */ /* 0x004fea000383ffff */
[----:B------:R-:W-:Y:S05]  /*6d80*/  BRA `(.L_x_133) ;  /* 0xffffffcc00207947 */ /* 0x000fea000383ffff */
.L_x_76:
[----:B------:R-:W-:-:S07]  /*6d90*/  MOV R0, UR7 ;  /* 0x0000000700007c02 */ /* 0x000fce0008000f00 */
.L_x_134:
[----:B-1----:R1:W2:Y:S02]  /*6da0*/  SYNCS.PHASECHK.TRANS64.TRYWAIT P0, [R0+URZ], R3 ;  /* 0x00000003000075a7 */ /* 0x0022a400080011ff */
[----:B--2---:R-:W-:Y:S05]  /*6db0*/  @!P0 NANOSLEEP.SYNCS 0x989680 ;  /* 0x009896800000895d */ /* 0x004fea0003900000 */
[----:B------:R-:W2:Y:S02]  /*6dc0*/  @!P0 SYNCS.PHASECHK.TRANS64 P0, [R0+URZ], R3 ;  /* 0x00000003000085a7 */ /* 0x000ea400080010ff */
[----:B--2---:R-:W-:Y:S05]  /*6dd0*/  @!P0 BRA `(.L_x_134) ;  /* 0xfffffffc00f08947 */ /* 0x004fea000383ffff */
[----:B------:R-:W-:Y:S05]  /*6de0*/  BRA `(.L_x_135) ;  /* 0xffffffcc002c7947 */ /* 0x000fea000383ffff */
.L_x_77:
[----:B------:R-:W-:-:S07]  /*6df0*/  MOV R0, UR7 ;  /* 0x0000000700007c02 */ /* 0x000fce0008000f00 */
.L_x_136:
[----:B-1----:R1:W2:Y:S02]  /*6e00*/  SYNCS.PHASECHK.TRANS64.TRYWAIT P0, [R0+URZ], R3 ;  /* 0x00000003000075a7 */ /* 0x0022a400080011ff */
[----:B--2---:R-:W-:Y:S05]  /*6e10*/  @!P0 NANOSLEEP.SYNCS 0x989680 ;  /* 0x009896800000895d */ /* 0x004fea0003900000 */
[----:B------:R-:W2:Y:S02]  /*6e20*/  @!P0 SYNCS.PHASECHK.TRANS64 P0, [R0+URZ], R3 ;  /* 0x00000003000085a7 */ /* 0x000ea400080010ff */
[----:B--2---:R-:W-:Y:S05]  /*6e30*/  @!P0 BRA `(.L_x_136) ;  /* 0xfffffffc00f08947 */ /* 0x004fea000383ffff */
[----:B------:R-:W-:Y:S05]  /*6e40*/  BRA `(.L_x_137) ;  /* 0xffffffcc00387947 */ /* 0x000fea000383ffff */
.L_x_80:
[----:B------:R-:W-:-:S07]  /*6e50*/  MOV R0, UR8 ;  /* 0x0000000800007c02 */ /* 0x000fce0008000f00 */
.L_x_138:
[----:B-1----:R1:W2:Y:S02]  /*6e60*/  SYNCS.PHASECHK.TRANS64.TRYWAIT P1, [R0+URZ+0xd0], R3 ;  /* 0x0000d003000075a7 */ /* 0x0022a400080211ff */
[----:B--2---:R-:W-:Y:S05]  /*6e70*/  @!P1 NANOSLEEP.SYNCS 0x989680 ;  /* 0x009896800000995d */ /* 0x004fea0003900000 */
[----:B------:R-:W2:Y:S02]  /*6e80*/  @!P1 SYNCS.PHASECHK.TRANS64 P1, [R0+URZ+0xd0], R3 ;  /* 0x0000d003000095a7 */ /* 0x000ea400080210ff */
[----:B--2---:R-:W-:Y:S05]  /*6e90*/  @!P1 BRA `(.L_x_138) ;  /* 0xfffffffc00f09947 */ /* 0x004fea000383ffff */
[----:B------:R-:W-:Y:S05]  /*6ea0*/  BRA `(.L_x_139) ;  /* 0xffffffcc00847947 */ /* 0x000fea000383ffff */
.L_x_85:
[----:B--2---:R2:W4:Y:S02]  /*6eb0*/  SYNCS.PHASECHK.TRANS64.TRYWAIT P0, [R0+URZ+0x50], R3 ;  /* 0x00005003000075a7 */ /* 0x00452400080011ff */
[----:B----4-:R-:W-:Y:S05]  /*6ec0*/  @!P0 NANOSLEEP.SYNCS 0x989680 ;  /* 0x009896800000895d */ /* 0x010fea0003900000 */
[----:B------:R-:W4:Y:S02]  /*6ed0*/  @!P0 SYNCS.PHASECHK.TRANS64 P0, [R0+URZ+0x50], R3 ;  /* 0x00005003000085a7 */ /* 0x000f2400080010ff */
[----:B----4-:R-:W-:Y:S05]  /*6ee0*/  @!P0 BRA `(.L_x_85) ;  /* 0xfffffffc00f08947 */ /* 0x010fea000383ffff */
[----:B------:R-:W-:Y:S05]  /*6ef0*/  BRA `(.L_x_140) ;  /* 0xffffffd000887947 */ /* 0x000fea000383ffff */
.L_x_88:
[----:B------:R-:W-:Y:S07]  /*6f00*/  MOV R0, UR6 ;  /* 0x0000000600007c02 */ /* 0x000fee0008000f00 */
.L_x_141:
[----:B--2---:R2:W4:Y:S02]  /*6f10*/  SYNCS.PHASECHK.TRANS64.TRYWAIT P0, [R0+URZ+0x48], R3 ;  /* 0x00004803000075a7 */ /* 0x00452400080011ff */
[----:B----4-:R-:W-:Y:S05]  /*6f20*/  @!P0 NANOSLEEP.SYNCS 0x989680 ;  /* 0x009896800000895d */ /* 0x010fea0003900000 */
[----:B------:R-:W4:Y:S02]  /*6f30*/  @!P0 SYNCS.PHASECHK.TRANS64 P0, [R0+URZ+0x48], R3 ;  /* 0x00004803000085a7 */ /* 0x000f2400080010ff */
[----:B----4-:R-:W-:Y:S05]  /*6f40*/  @!P0 BRA `(.L_x_141) ;  /* 0xfffffffc00f08947 */ /* 0x010fea000383ffff */
[----:B------:R-:W-:Y:S05]  /*6f50*/  BRA `(.L_x_87) ;  /* 0xffffffd400747947 */ /* 0x000fea000383ffff */
.L_x_91:
[----:B------:R-:W-:Y:S07]  /*6f60*/  MOV R3, UR6 ;  /* 0x0000000600037c02 */ /* 0x000fee0008000f00 */
.L_x_142:
[----:B-1----:R1:W2:Y:S02]  /*6f70*/  SYNCS.PHASECHK.TRANS64.TRYWAIT P2, [R3+URZ+0x38], R26 ;  /* 0x0000381a030075a7 */ /* 0x0022a400080411ff */
[----:B--2---:R-:W-:Y:S05]  /*6f80*/  @!P2 NANOSLEEP.SYNCS 0x989680 ;  /* 0x009896800000a95d */ /* 0x004fea0003900000 */
[----:B------:R-:W2:Y:S02]  /*6f90*/  @!P2 SYNCS.PHASECHK.TRANS64 P2, [R3+URZ+0x38], R26 ;  /* 0x0000381a0300a5a7 */ /* 0x000ea400080410ff */
[----:B--2---:R-:W-:Y:S05]  /*6fa0*/  @!P2 BRA `(.L_x_142) ;  /* 0xfffffffc00f0a947 */ /* 0x004fea000383ffff */
[----:B------:R-:W-:Y:S05]  /*6fb0*/  BRA `(.L_x_143) ;  /* 0xffffffd800087947 */ /* 0x000fea000383ffff */
.L_x_94:
[----:B--2---:R2:W4:Y:S02]  /*6fc0*/  SYNCS.PHASECHK.TRANS64.TRYWAIT P0, [R0+URZ+0x50], R3 ;  /* 0x00005003000075a7 */ /* 0x00452400080011ff */
[----:B----4-:R-:W-:Y:S05]  /*6fd0*/  @!P0 NANOSLEEP.SYNCS 0x989680 ;  /* 0x009896800000895d */ /* 0x010fea0003900000 */
[----:B------:R-:W4:Y:S02]  /*6fe0*/  @!P0 SYNCS.PHASECHK.TRANS64 P0, [R0+URZ+0x50], R3 ;  /* 0x00005003000085a7 */ /* 0x000f2400080010ff */
[----:B----4-:R-:W-:Y:S05]  /*6ff0*/  @!P0 BRA `(.L_x_94) ;  /* 0xfffffffc00f08947 */ /* 0x010fea000383ffff */
[----:B------:R-:W-:Y:S05]  /*7000*/  BRA `(.L_x_144) ;  /* 0xffffffdc00687947 */ /* 0x000fea000383ffff */
.L_x_105:
[----:B-1----:R-:W-:Y:S04]  /*7010*/  MOV R0, UR43 ;  /* 0x0000002b00007c02 */ /* 0x002fe80008000f00 */
[----:B------:R1:W2:Y:S03]  /*7020*/  SYNCS.PHASECHK.TRANS64.TRYWAIT P1, [R0+URZ+0x30], R3 ;  /* 0x00003003000075a7 */ /* 0x0002a600080211ff */
[----:B--2---:R-:W-:Y:S05]  /*7030*/  @!P1 NANOSLEEP.SYNCS 0x989680 ;  /* 0x009896800000995d */ /* 0x004fea0003900000 */
[----:B------:R-:W2:Y:S02]  /*7040*/  @!P1 SYNCS.PHASECHK.TRANS64 P1, [R0+URZ+0x30], R3 ;  /* 0x00003003000095a7 */ /* 0x000ea400080210ff */
[----:B--2---:R-:W-:Y:S05]  /*7050*/  @!P1 BRA `(.L_x_105) ;  /* 0xfffffffc00ec9947 */ /* 0x004fea000383ffff */
[----:B------:R-:W-:Y:S05]  /*7060*/  BRA `(.L_x_104) ;  /* 0xffffffe800487947 */ /* 0x000fea000383ffff */
.L_x_107:
[----:B------:R1:W1:Y:S02]  /*7070*/  SYNCS.PHASECHK.TRANS64.TRYWAIT P1, [R113+URZ+0x70], R2 ;  /* 0x00007002710075a7 */ /* 0x00026400080211ff */
[----:B-1----:R-:W-:Y:S05]  /*7080*/  @!P1 NANOSLEEP.SYNCS 0x989680 ;  /* 0x009896800000995d */ /* 0x002fea0003900000 */
[----:B------:R-:W1:Y:S02]  /*7090*/  @!P1 SYNCS.PHASECHK.TRANS64 P1, [R113+URZ+0x70], R2 ;  /* 0x00007002710095a7 */ /* 0x000e6400080210ff */
[----:B-1----:R-:W-:Y:S05]  /*70a0*/  @!P1 BRA `(.L_x_107) ;  /* 0xfffffffc00f09947 */ /* 0x002fea000383ffff */
[----:B------:R-:W-:Y:S05]  /*70b0*/  BRA `(.L_x_106) ;  /* 0xffffffe800847947 */ /* 0x000fea000383ffff */
        .weak           $__internal_0_$__cuda_sm10x_tcgen05_guardrail_trap_col_being_dealloced_not_returned_by_alloc
        .type           $__internal_0_$__cuda_sm10x_tcgen05_guardrail_trap_col_being_dealloced_not_returned_by_alloc,@function
        .size           $__internal_0_$__cuda_sm10x_tcgen05_guardrail_trap_col_being_dealloced_not_returned_by_alloc,($__internal_1_$__cuda_sm10x_tcgen05_guardrail_trap_phase_invalid_during_alloc - $__internal_0_$__cuda_sm10x_tcgen05_guardrail_trap_col_being_dealloced_not_returned_by_alloc)
$__internal_0_$__cuda_sm10x_tcgen05_guardrail_trap_col_being_dealloced_not_returned_by_alloc:
[----:B------:R-:W-:Y:S05]  /*70c0*/  BPT.TRAP 0x1 ;  /* 0x000000040000795c */ /* 0x000fea0000300000 */
[----:B------:R-:W-:-:S04]  /*70d0*/  HFMA2 R3, -RZ, RZ, 0, 0 ;  /* 0x00000000ff037431 */ /* 0x000fc800000001ff */
[----:B------:R-:W-:Y:S05]  /*70e0*/  RET.REL.NODEC R2 `(_ZN7cutlass13device_kernelINS_4gemm6kernel13GemmUniversalIN4cute5tupleIJiiiiEEENS1_10collective13CollectiveMmaINS1_35MainloopSm100TmaUmmaWarpSpecializedILi3ELi2ELi4ENS5_IJNS4_1CILi2EEENSA_ILi1EEESC_EEEEENS5_IJNSA_ILi128EEENSA_ILi64EEESG_EEEaNS5_IJlSC_lEEEaSI_NS4_8TiledMMAINS4_8MMA_AtomIJNS4_21SM100_MMA_S8_2x1SM_SSIaaiLi128ELi64ELNS4_4UMMA5MajorE0ELSN_0ELNSM_8SaturateE0EEEEEENS4_6LayoutINS5_IJSC_SC_SC_EEENS5_IJNSA_ILi0EEEST_ST_EEEEENS5_IJNS4_10UnderscoreESW_SW_EEEEENS4_18SM100_TMA_2SM_LOADENS4_14ComposedLayoutINS4_7SwizzleILi2ELi4ELi3EEENS4_18smem_ptr_flag_bitsILi8EEENSR_INS5_IJNSA_ILi8EEESG_EEENS5_IJSG_SC_EEEEEEEvNS4_8identityESZ_S19_vS1A_EENS_8epilogue10collective18CollectiveEpilogueINS1C_23Sm100TmaWarpSpecializedILi1ELi1ELi32ELb0ELb0EEEJNS5_IJSG_SG_SG_EEENS5_IJNSR_ISG_SC_EES1I_EEEaSI_aSI_NS1C_6fusion15FusionCallbacksIS1G_NS1K_17LinearCombinationIaiaiLNS_15FloatRoundStyleE2EEES1H_S1J_JEEENS4_5SM1004TMEM4LOAD26SM100_TMEM_LOAD_32dp32b32xENS4_13SM90_TMA_LOADES19_NS4_39AutoVectorizingCopyWithAssumedAlignmentILi128EEENS4_14SM90_TMA_STOREES19_S1W_S1W_EEEvvEEEEvNT_6ParamsE) ;  /* 0xffffff8c02c47950 */ /* 0x000fea0003c3ffff */
        .weak           $__internal_1_$__cuda_sm10x_tcgen05_guardrail_trap_phase_invalid_during_alloc
        .type           $__internal_1_$__cuda_sm10x_tcgen05_guardrail_trap_phase_invalid_during_alloc,@function
        .size           $__internal_1_$__cuda_sm10x_tcgen05_guardrail_trap_phase_invalid_during_alloc,($__internal_2_$__cuda_sm10x_tcgen05_guardrail_trap_unallocated_columns_being_dealloced - $__internal_1_$__cuda_sm10x_tcgen05_guardrail_trap_phase_invalid_during_alloc)
$__internal_1_$__cuda_sm10x_tcgen05_guardrail_trap_phase_invalid_during_alloc:
[----:B------:R-:W-:Y:S05]  /*70f0*/  BPT.TRAP 0x1 ;  /* 0x000000040000795c */ /* 0x000fea0000300000 */
[----:B------:R-:W-:-:S04]  /*7100*/  MOV R3, 0x0 ;  /* 0x0000000000037802 */ /* 0x000fc80000000f00 */
[----:B------:R-:W-:Y:S05]  /*7110*/  RET.REL.NODEC R2 `(_ZN7cutlass13device_kernelINS_4gemm6kernel13GemmUniversalIN4cute5tupleIJiiiiEEENS1_10collective13CollectiveMmaINS1_35MainloopSm100TmaUmmaWarpSpecializedILi3ELi2ELi4ENS5_IJNS4_1CILi2EEENSA_ILi1EEESC_EEEEENS5_IJNSA_ILi128EEENSA_ILi64EEESG_EEEaNS5_IJlSC_lEEEaSI_NS4_8TiledMMAINS4_8MMA_AtomIJNS4_21SM100_MMA_S8_2x1SM_SSIaaiLi128ELi64ELNS4_4UMMA5MajorE0ELSN_0ELNSM_8SaturateE0EEEEEENS4_6LayoutINS5_IJSC_SC_SC_EEENS5_IJNSA_ILi0EEEST_ST_EEEEENS5_IJNS4_10UnderscoreESW_SW_EEEEENS4_18SM100_TMA_2SM_LOADENS4_14ComposedLayoutINS4_7SwizzleILi2ELi4ELi3EEENS4_18smem_ptr_flag_bitsILi8EEENSR_INS5_IJNSA_ILi8EEESG_EEENS5_IJSG_SC_EEEEEEEvNS4_8identityESZ_S19_vS1A_EENS_8epilogue10collective18CollectiveEpilogueINS1C_23Sm100TmaWarpSpecializedILi1ELi1ELi32ELb0ELb0EEEJNS5_IJSG_SG_SG_EEENS5_IJNSR_ISG_SC_EES1I_EEEaSI_aSI_NS1C_6fusion15FusionCallbacksIS1G_NS1K_17LinearCombinationIaiaiLNS_15FloatRoundStyleE2EEES1H_S1J_JEEENS4_5SM1004TMEM4LOAD26SM100_TMEM_LOAD_32dp32b32xENS4_13SM90_TMA_LOADES19_NS4_39AutoVectorizingCopyWithAssumedAlignmentILi128EEENS4_14SM90_TMA_STOREES19_S1W_S1W_EEEvvEEEEvNT_6ParamsE) ;  /* 0xffffff8c02b87950 */ /* 0x000fea0003c3ffff */
        .weak           $__internal_2_$__cuda_sm10x_tcgen05_guardrail_trap_unallocated_columns_being_dealloced
        .type           $__internal_2_$__cuda_sm10x_tcgen05_guardrail_trap_unallocated_columns_being_dealloced,@function
        .size           $__internal_2_$__cuda_sm10x_tcgen05_guardrail_trap_unallocated_columns_being_dealloced,(.L_x_146 - $__internal_2_$__cuda_sm10x_tcgen05_guardrail_trap_unallocated_columns_being_dealloced)
$__internal_2_$__cuda_sm10x_tcgen05_guardrail_trap_unallocated_columns_being_dealloced:
[----:B------:R-:W-:Y:S05]  /*7120*/  BPT.TRAP 0x1 ;  /* 0x000000040000795c */ /* 0x000fea0000300000 */
[----:B------:R-:W-:-:S04]  /*7130*/  HFMA2 R3, -RZ, RZ, 0, 0 ;  /* 0x00000000ff037431 */ /* 0x000fc800000001ff */
[----:B------:R-:W-:Y:S05]  /*7140*/  RET.REL.NODEC R2 `(_ZN7cutlass13device_kernelINS_4gemm6kernel13GemmUniversalIN4cute5tupleIJiiiiEEENS1_10collective13CollectiveMmaINS1_35MainloopSm100TmaUmmaWarpSpecializedILi3ELi2ELi4ENS5_IJNS4_1CILi2EEENSA_ILi1EEESC_EEEEENS5_IJNSA_ILi128EEENSA_ILi64EEESG_EEEaNS5_IJlSC_lEEEaSI_NS4_8TiledMMAINS4_8MMA_AtomIJNS4_21SM100_MMA_S8_2x1SM_SSIaaiLi128ELi64ELNS4_4UMMA5MajorE0ELSN_0ELNSM_8SaturateE0EEEEEENS4_6LayoutINS5_IJSC_SC_SC_EEENS5_IJNSA_ILi0EEEST_ST_EEEEENS5_IJNS4_10UnderscoreESW_SW_EEEEENS4_18SM100_TMA_2SM_LOADENS4_14ComposedLayoutINS4_7SwizzleILi2ELi4ELi3EEENS4_18smem_ptr_flag_bitsILi8EEENSR_INS5_IJNSA_ILi8EEESG_EEENS5_IJSG_SC_EEEEEEEvNS4_8identityESZ_S19_vS1A_EENS_8epilogue10collective18CollectiveEpilogueINS1C_23Sm100TmaWarpSpecializedILi1ELi1ELi32ELb0ELb0EEEJNS5_IJSG_SG_SG_EEENS5_IJNSR_ISG_SC_EES1I_EEEaSI_aSI_NS1C_6fusion15FusionCallbacksIS1G_NS1K_17LinearCombinationIaiaiLNS_15FloatRoundStyleE2EEES1H_S1J_JEEENS4_5SM1004TMEM4LOAD26SM100_TMEM_LOAD_32dp32b32xENS4_13SM90_TMA_LOADES19_NS4_39AutoVectorizingCopyWithAssumedAlignmentILi128EEENS4_14SM90_TMA_STOREES19_S1W_S1W_EEEvvEEEEvNT_6ParamsE) ;  /* 0xffffff8c02ac7950 */ /* 0x000fea0003c3ffff */
.L_x_145:
[----:B------:R-:W-:-:S00]  /*7150*/  BRA `(.L_x_145) ;  /* 0xfffffffc00fc7947 */ /* 0x000fc0000383ffff */
[----:B------:R-:W-:-:S00]  /*7160*/  NOP ;  /* 0x0000000000007918 */ /* 0x000fc00000000000 */
        /* <DEDUP_REMOVED lines=9> */
.L_x_146:


//--------------------- .nv.global.init           --------------------------
	.section	.nv.global.init,"aw",@progbits
.nv.global.init:
	.type		$str$27,@object
	.size		$str$27,($str$28 - $str$27)
$str$27:
        /*0000*/ 	.byte	0x28, 0x61, 0x64, 0x64, 0x72, 0x65, 0x73, 0x73, 0x20, 0x26, 0x20, 0x6d, 0x61, 0x73, 0x6b, 0x29
        /*0010*/ 	.byte	0x20, 0x3d, 0x3d, 0x20, 0x30, 0x00
	.type		$str$28,@object
	.size		$str$28,($str$26 - $str$28)
$str$28:
        /*0016*/ 	.byte	0x2f, 0x74, 0x6d, 0x70, 0x2f, 0x63, 0x75, 0x74, 0x6c, 0x61, 0x73, 0x73, 0x5f, 0x73, 0x77, 0x65
        /*0026*/ 	.byte	0x65, 0x70, 0x5f, 0x73, 0x72, 0x63, 0x2f, 0x69, 0x6e, 0x63, 0x6c, 0x75, 0x64, 0x65, 0x2f, 0x63
        /*0036*/ 	.byte	0x75, 0x74, 0x65, 0x2f, 0x70, 0x6f, 0x69, 0x6e, 0x74, 0x65, 0x72, 0x5f, 0x66, 0x6c, 0x61, 0x67
        /*0046*/ 	.byte	0x67, 0x65, 0x64, 0x2e, 0x68, 0x70, 0x70, 0x00
	.type		$str$26,@object
	.size		$str$26,($str$25 - $str$26)
$str$26:
        /*004e*/ 	.byte	0x2f, 0x74, 0x6d, 0x70, 0x2f, 0x63, 0x75, 0x74, 0x6c, 0x61, 0x73, 0x73, 0x5f, 0x73, 0x77, 0x65
        /*005e*/ 	.byte	0x65, 0x70, 0x5f, 0x73, 0x72, 0x63, 0x2f, 0x69, 0x6e, 0x63, 0x6c, 0x75, 0x64, 0x65, 0x2f, 0x63
        /*006e*/ 	.byte	0x75, 0x74, 0x65, 0x2f, 0x61, 0x74, 0x6f, 0x6d, 0x2f, 0x63, 0x6f, 0x70, 0x79, 0x5f, 0x74, 0x72
        /*007e*/ 	.byte	0x61, 0x69, 0x74, 0x73, 0x5f, 0x73, 0x6d, 0x31, 0x30, 0x30, 0x2e, 0x68, 0x70, 0x70, 0x00
	.type		$str$25,@object
	.size		$str$25,(__unnamed_1 - $str$25)
$str$25:
        /*008d*/ 	.byte	0x28, 0x28, 0x75, 0x69, 0x6e, 0x74, 0x33, 0x32, 0x5f, 0x74, 0x28, 0x74, 0x68, 0x72, 0x65, 0x61
        /*009d*/ 	.byte	0x64, 0x49, 0x64, 0x78, 0x2e, 0x78, 0x29, 0x20, 0x2f, 0x20, 0x33, 0x32, 0x29, 0x20, 0x25, 0x20
        /*00ad*/ 	.byte	0x34, 0x29, 0x20, 0x3d, 0x3d, 0x20, 0x28, 0x28, 0x28, 0x74, 0x6d, 0x65, 0x6d, 0x5f, 0x61, 0x64
        /*00bd*/ 	.byte	0x64, 0x72, 0x20, 0x3e, 0x3e, 0x20, 0x31, 0x36, 0x29, 0x20, 0x2f, 0x20, 0x33, 0x32, 0x29, 0x20
        /*00cd*/ 	.byte	0x25, 0x20, 0x34, 0x29, 0x00
	.type		__unnamed_1,@object
	.size		__unnamed_1,(__unnamed_2 - __unnamed_1)
__unnamed_1:
        /*00d2*/ 	.byte	0x61, 0x75, 0x74, 0x6f, 0x20, 0x63, 0x75, 0x74, 0x65, 0x3a, 0x3a, 0x61, 0x73, 0x5f, 0x70, 0x6f
        /* <DEDUP_REMOVED lines=24> */
        /*0262*/ 	.byte	0x00
	.type		__unnamed_2,@object
	.size		__unnamed_2,(.L_2 - __unnamed_2)
__unnamed_2:
        /* <DEDUP_REMOVED lines=41> */
.L_2:


//--------------------- .nv.shared._ZN7cutlass13device_kernelINS_4gemm6kernel13GemmUniversalIN4cute5tupleIJiiiiEEENS1_10collective13CollectiveMmaINS1_35MainloopSm100TmaUmmaWarpSpecializedILi3ELi2ELi4ENS5_IJNS4_1CILi2EEENSA_ILi1EEESC_EEEEENS5_IJNSA_ILi128EEENSA_ILi64EEESG_EEEaNS5_IJlSC_lEEEaSI_NS4_8TiledMMAINS4_8MMA_AtomIJNS4_21SM100_MMA_S8_2x1SM_SSIaaiLi128ELi64ELNS4_4UMMA5MajorE0ELSN_0ELNSM_8SaturateE0EEEEEENS4_6LayoutINS5_IJSC_SC_SC_EEENS5_IJNSA_ILi0EEEST_ST_EEEEENS5_IJNS4_10UnderscoreESW_SW_EEEEENS4_18SM100_TMA_2SM_LOADENS4_14ComposedLayoutINS4_7SwizzleILi2ELi4ELi3EEENS4_18smem_ptr_flag_bitsILi8EEENSR_INS5_IJNSA_ILi8EEESG_EEENS5_IJSG_SC_EEEEEEEvNS4_8identityESZ_S19_vS1A_EENS_8epilogue10collective18CollectiveEpilogueINS1C_23Sm100TmaWarpSpecializedILi1ELi1ELi32ELb0ELb0EEEJNS5_IJSG_SG_SG_EEENS5_IJNSR_ISG_SC_EES1I_EEEaSI_aSI_NS1C_6fusion15FusionCallbacksIS1G_NS1K_17LinearCombinationIaiaiLNS_15FloatRoundStyleE2EEES1H_S1J_JEEENS4_5SM1004TMEM4LOAD26SM100_TMEM_LOAD_32dp32b32xENS4_13SM90_TMA_LOADES19_NS4_39AutoVectorizingCopyWithAssumedAlignmentILi128EEENS4_14SM90_TMA_STOREES19_S1W_S1W_EEEvvEEEEvNT_6ParamsE --------------------------
	.section	.nv.shared._ZN7cutlass13device_kernelINS_4gemm6kernel13GemmUniversalIN4cute5tupleIJiiiiEEENS1_10collective13CollectiveMmaINS1_35MainloopSm100TmaUmmaWarpSpecializedILi3ELi2ELi4ENS5_IJNS4_1CILi2EEENSA_ILi1EEESC_EEEEENS5_IJNSA_ILi128EEENSA_ILi64EEESG_EEEaNS5_IJlSC_lEEEaSI_NS4_8TiledMMAINS4_8MMA_AtomIJNS4_21SM100_MMA_S8_2x1SM_SSIaaiLi128ELi64ELNS4_4UMMA5MajorE0ELSN_0ELNSM_8SaturateE0EEEEEENS4_6LayoutINS5_IJSC_SC_SC_EEENS5_IJNSA_ILi0EEEST_ST_EEEEENS5_IJNS4_10UnderscoreESW_SW_EEEEENS4_18SM100_TMA_2SM_LOADENS4_14ComposedLayoutINS4_7SwizzleILi2ELi4ELi3EEENS4_18smem_ptr_flag_bitsILi8EEENSR_INS5_IJNSA_ILi8EEESG_EEENS5_IJSG_SC_EEEEEEEvNS4_8identityESZ_S19_vS1A_EENS_8epilogue10collective18CollectiveEpilogueINS1C_23Sm100TmaWarpSpecializedILi1ELi1ELi32ELb0ELb0EEEJNS5_IJSG_SG_SG_EEENS5_IJNSR_ISG_SC_EES1I_EEEaSI_aSI_NS1C_6fusion15FusionCallbacksIS1G_NS1K_17LinearCombinationIaiaiLNS_15FloatRoundStyleE2EEES1H_S1J_JEEENS4_5SM1004TMEM4LOAD26SM100_TMEM_LOAD_32dp32b32xENS4_13SM90_TMA_LOADES19_NS4_39AutoVectorizingCopyWithAssumedAlignmentILi128EEENS4_14SM90_TMA_STOREES19_S1W_S1W_EEEvvEEEEvNT_6ParamsE,"aw",@nobits
	.sectionflags	@""
	.align	16
	.zero		1024


//--------------------- .nv.shared.reserved.0     --------------------------
	.section	.nv.shared.reserved.0,"aw",@nobits
	.weak		__nv_reservedSMEM_offset_0_alias
	.size		__nv_reservedSMEM_offset_0_alias, 0, 64
	.other		__nv_reservedSMEM_offset_0_alias,@"STO_CUDA_RESERVED_SHARED STV_DEFAULT"
__nv_reservedSMEM_offset_0_alias:
	.zero		0
.nv.shared.reserved.0:
	.zero		64
	.weak		__nv_reservedSMEM_tcgen05_partition
	.type		__nv_reservedSMEM_tcgen05_partition,@object
	.size		__nv_reservedSMEM_tcgen05_partition,(.L_0 - __nv_reservedSMEM_tcgen05_partition)
__nv_reservedSMEM_tcgen05_partition:
	.zero		32
.L_0:


//--------------------- .nv.global                --------------------------
	.section	.nv.global,"aw",@nobits
.nv.global:
	.type		_ZN40_INTERNAL_44353caf_4_k_cu_838defd2_104094cute1_E,@object
	.size		_ZN40_INTERNAL_44353caf_4_k_cu_838defd2_104094cute1_E,(_ZN40_INTERNAL_44353caf_4_k_cu_838defd2_104094cuda3std3__45__cpo6cbeginE - _ZN40_INTERNAL_44353caf_4_k_cu_838defd2_104094cute1_E)
_ZN40_INTERNAL_44353caf_4_k_cu_838defd2_104094cute1_E:
	.zero		1
	.type		_ZN40_INTERNAL_44353caf_4_k_cu_838defd2_104094cuda3std3__45__cpo6cbeginE,@object
	.size		_ZN40_INTERNAL_44353caf_4_k_cu_838defd2_104094cuda3std3__45__cpo6cbeginE,(_ZN40_INTERNAL_44353caf_4_k_cu_838defd2_104094cuda3std3__48in_placeE - _ZN40_INTERNAL_44353caf_4_k_cu_838defd2_104094cuda3std3__45__cpo6cbeginE)
_ZN40_INTERNAL_44353caf_4_k_cu_838defd2_104094cuda3std3__45__cpo6cbeginE:
	.zero		1
	.type		_ZN40_INTERNAL_44353caf_4_k_cu_838defd2_104094cuda3std3__48in_placeE,@object
	.size		_ZN40_INTERNAL_44353caf_4_k_cu_838defd2_104094cuda3std3__48in_placeE,(_ZN40_INTERNAL_44353caf_4_k_cu_838defd2_104094cuda3std6ranges3__45__cpo9iter_moveE - _ZN40_INTERNAL_44353caf_4_k_cu_838defd2_104094cuda3std3__48in_placeE)
_ZN40_INTERNAL_44353caf_4_k_cu_838defd2_104094cuda3std3__48in_placeE:
	.zero		1
	.type		_ZN40_INTERNAL_44353caf_4_k_cu_838defd2_104094cuda3std6ranges3__45__cpo9iter_moveE,@object
	.size		_ZN40_INTERNAL_44353caf_4_k_cu_838defd2_104094cuda3std6ranges3__45__cpo9iter_moveE,(_ZN40_INTERNAL_44353caf_4_k_cu_838defd2_104094cuda3std3__45__cpo5beginE - _ZN40_INTERNAL_44353caf_4_k_cu_838defd2_104094cuda3std6ranges3__45__cpo9iter_moveE)
_ZN40_INTERNAL_44353caf_4_k_cu_838defd2_104094cuda3std6ranges3__45__cpo9iter_moveE:
	.zero		1
	.type		_ZN40_INTERNAL_44353caf_4_k_cu_838defd2_104094cuda3std3__45__cpo5beginE,@object
	.size		_ZN40_INTERNAL_44353caf_4_k_cu_838defd2_104094cuda3std3__45__cpo5beginE,(_ZN40_INTERNAL_44353caf_4_k_cu_838defd2_104094cuda3std3__442_GLOBAL__N__44353caf_4_k_cu_838defd2_104096ignoreE - _ZN40_INTERNAL_44353caf_4_k_cu_838defd2_104094cuda3std3__45__cpo5beginE)
_ZN40_INTERNAL_44353caf_4_k_cu_838defd2_104094cuda3std3__45__cpo5beginE:
	.zero		1
	.type		_ZN40_INTERNAL_44353caf_4_k_cu_838defd2_104094cuda3std3__442_GLOBAL__N__44353caf_4_k_cu_838defd2_104096ignoreE,@object
	.size		_ZN40_INTERNAL_44353caf_4_k_cu_838defd2_104094cuda3std3__442_GLOBAL__N__44353caf_4_k_cu_838defd2_104096ignoreE,(_ZN40_INTERNAL_44353caf_4_k_cu_838defd2_104094cute7productE - _ZN40_INTERNAL_44353caf_4_k_cu_838defd2_104094cuda3std3__442_GLOBAL__N__44353caf_4_k_cu_838defd2_104096ignoreE)
_ZN40_INTERNAL_44353caf_4_k_cu_838defd2_104094cuda3std3__442_GLOBAL__N__44353caf_4_k_cu_838defd2_104096ignoreE:
	.zero		1
	.type		_ZN40_INTERNAL_44353caf_4_k_cu_838defd2_104094cute7productE,@object
	.size		_ZN40_INTERNAL_44353caf_4_k_cu_838defd2_104094cute7productE,(_ZN40_INTERNAL_44353caf_4_k_cu_838defd2_104094cuda3std3__45__cpo3endE - _ZN40_INTERNAL_44353caf_4_k_cu_838defd2_104094cute7productE)
_ZN40_INTERNAL_44353caf_4_k_cu_838defd2_104094cute7productE:
	.zero		1
	.type		_ZN40_INTERNAL_44353caf_4_k_cu_838defd2_104094cuda3std3__45__cpo3endE,@object
	.size		_ZN40_INTERNAL_44353caf_4_k_cu_838defd2_104094cuda3std3__45__cpo3endE,(_ZN40_INTERNAL_44353caf_4_k_cu_838defd2_104094cuda3std3__419piecewise_constructE - _ZN40_INTERNAL_44353caf_4_k_cu_838defd2_104094cuda3std3__45__cpo3endE)
_ZN40_INTERNAL_44353caf_4_k_cu_838defd2_104094cuda3std3__45__cpo3endE:
	.zero		1
	.type		_ZN40_INTERNAL_44353caf_4_k_cu_838defd2_104094cuda3std3__419piecewise_constructE,@object
	.size		_ZN40_INTERNAL_44353caf_4_k_cu_838defd2_104094cuda3std3__419piecewise_constructE,(_ZN40_INTERNAL_44353caf_4_k_cu_838defd2_104094cuda3std3__45__cpo4cendE - _ZN40_INTERNAL_44353caf_4_k_cu_838defd2_104094cuda3std3__419piecewise_constructE)
_ZN40_INTERNAL_44353caf_4_k_cu_838defd2_104094cuda3std3__419piecewise_constructE:
	.zero		1
	.type		_ZN40_INTERNAL_44353caf_4_k_cu_838defd2_104094cuda3std3__45__cpo4cendE,@object
	.size		_ZN40_INTERNAL_44353caf_4_k_cu_838defd2_104094cuda3std3__45__cpo4cendE,(_ZN40_INTERNAL_44353caf_4_k_cu_838defd2_104094cuda3std6ranges3__45__cpo4swapE - _ZN40_INTERNAL_44353caf_4_k_cu_838defd2_104094cuda3std3__45__cpo4cendE)
_ZN40_INTERNAL_44353caf_4_k_cu_838defd2_104094cuda3std3__45__cpo4cendE:
	.zero		1
	.type		_ZN40_INTERNAL_44353caf_4_k_cu_838defd2_104094cuda3std6ranges3__45__cpo4swapE,@object
	.size		_ZN40_INTERNAL_44353caf_4_k_cu_838defd2_104094cuda3std6ranges3__45__cpo4swapE,(.L_10 - _ZN40_INTERNAL_44353caf_4_k_cu_838defd2_104094cuda3std6ranges3__45__cpo4swapE)
_ZN40_INTERNAL_44353caf_4_k_cu_838defd2_104094cuda3std6ranges3__45__cpo4swapE:
	.zero		1
.L_10:


//--------------------- .nv.constant0._ZN7cutlass13device_kernelINS_4gemm6kernel13GemmUniversalIN4cute5tupleIJiiiiEEENS1_10collective13CollectiveMmaINS1_35MainloopSm100TmaUmmaWarpSpecializedILi3ELi2ELi4ENS5_IJNS4_1CILi2EEENSA_ILi1EEESC_EEEEENS5_IJNSA_ILi128EEENSA_ILi64EEESG_EEEaNS5_IJlSC_lEEEaSI_NS4_8TiledMMAINS4_8MMA_AtomIJNS4_21SM100_MMA_S8_2x1SM_SSIaaiLi128ELi64ELNS4_4UMMA5MajorE0ELSN_0ELNSM_8SaturateE0EEEEEENS4_6LayoutINS5_IJSC_SC_SC_EEENS5_IJNSA_ILi0EEEST_ST_EEEEENS5_IJNS4_10UnderscoreESW_SW_EEEEENS4_18SM100_TMA_2SM_LOADENS4_14ComposedLayoutINS4_7SwizzleILi2ELi4ELi3EEENS4_18smem_ptr_flag_bitsILi8EEENSR_INS5_IJNSA_ILi8EEESG_EEENS5_IJSG_SC_EEEEEEEvNS4_8identityESZ_S19_vS1A_EENS_8epilogue10collective18CollectiveEpilogueINS1C_23Sm100TmaWarpSpecializedILi1ELi1ELi32ELb0ELb0EEEJNS5_IJSG_SG_SG_EEENS5_IJNSR_ISG_SC_EES1I_EEEaSI_aSI_NS1C_6fusion15FusionCallbacksIS1G_NS1K_17LinearCombinationIaiaiLNS_15FloatRoundStyleE2EEES1H_S1J_JEEENS4_5SM1004TMEM4LOAD26SM100_TMEM_LOAD_32dp32b32xENS4_13SM90_TMA_LOADES19_NS4_39AutoVectorizingCopyWithAssumedAlignmentILi128EEENS4_14SM90_TMA_STOREES19_S1W_S1W_EEEvvEEEEvNT_6ParamsE --------------------------
	.section	.nv.constant0._ZN7cutlass13device_kernelINS_4gemm6kernel13GemmUniversalIN4cute5tupleIJiiiiEEENS1_10collective13CollectiveMmaINS1_35MainloopSm100TmaUmmaWarpSpecializedILi3ELi2ELi4ENS5_IJNS4_1CILi2EEENSA_ILi1EEESC_EEEEENS5_IJNSA_ILi128EEENSA_ILi64EEESG_EEEaNS5_IJlSC_lEEEaSI_NS4_8TiledMMAINS4_8MMA_AtomIJNS4_21SM100_MMA_S8_2x1SM_SSIaaiLi128ELi64ELNS4_4UMMA5MajorE0ELSN_0ELNSM_8SaturateE0EEEEEENS4_6LayoutINS5_IJSC_SC_SC_EEENS5_IJNSA_ILi0EEEST_ST_EEEEENS5_IJNS4_10UnderscoreESW_SW_EEEEENS4_18SM100_TMA_2SM_LOADENS4_14ComposedLayoutINS4_7SwizzleILi2ELi4ELi3EEENS4_18smem_ptr_flag_bitsILi8EEENSR_INS5_IJNSA_ILi8EEESG_EEENS5_IJSG_SC_EEEEEEEvNS4_8identityESZ_S19_vS1A_EENS_8epilogue10collective18CollectiveEpilogueINS1C_23Sm100TmaWarpSpecializedILi1ELi1ELi32ELb0ELb0EEEJNS5_IJSG_SG_SG_EEENS5_IJNSR_ISG_SC_EES1I_EEEaSI_aSI_NS1C_6fusion15FusionCallbacksIS1G_NS1K_17LinearCombinationIaiaiLNS_15FloatRoundStyleE2EEES1H_S1J_JEEENS4_5SM1004TMEM4LOAD26SM100_TMEM_LOAD_32dp32b32xENS4_13SM90_TMA_LOADES19_NS4_39AutoVectorizingCopyWithAssumedAlignmentILi128EEENS4_14SM90_TMA_STOREES19_S1W_S1W_EEEvvEEEEvNT_6ParamsE,"a",@progbits
	.sectionflags	@""
	.align	4
.nv.constant0._ZN7cutlass13device_kernelINS_4gemm6kernel13GemmUniversalIN4cute5tupleIJiiiiEEENS1_10collective13CollectiveMmaINS1_35MainloopSm100TmaUmmaWarpSpecializedILi3ELi2ELi4ENS5_IJNS4_1CILi2EEENSA_ILi1EEESC_EEEEENS5_IJNSA_ILi128EEENSA_ILi64EEESG_EEEaNS5_IJlSC_lEEEaSI_NS4_8TiledMMAINS4_8MMA_AtomIJNS4_21SM100_MMA_S8_2x1SM_SSIaaiLi128ELi64ELNS4_4UMMA5MajorE0ELSN_0ELNSM_8SaturateE0EEEEEENS4_6LayoutINS5_IJSC_SC_SC_EEENS5_IJNSA_ILi0EEEST_ST_EEEEENS5_IJNS4_10UnderscoreESW_SW_EEEEENS4_18SM100_TMA_2SM_LOADENS4_14ComposedLayoutINS4_7SwizzleILi2ELi4ELi3EEENS4_18smem_ptr_flag_bitsILi8EEENSR_INS5_IJNSA_ILi8EEESG_EEENS5_IJSG_SC_EEEEEEEvNS4_8identityESZ_S19_vS1A_EENS_8epilogue10collective18CollectiveEpilogueINS1C_23Sm100TmaWarpSpecializedILi1ELi1ELi32ELb0ELb0EEEJNS5_IJSG_SG_SG_EEENS5_IJNSR_ISG_SC_EES1I_EEEaSI_aSI_NS1C_6fusion15FusionCallbacksIS1G_NS1K_17LinearCombinationIaiaiLNS_15FloatRoundStyleE2EEES1H_S1J_JEEENS4_5SM1004TMEM4LOAD26SM100_TMEM_LOAD_32dp32b32xENS4_13SM90_TMA_LOADES19_NS4_39AutoVectorizingCopyWithAssumedAlignmentILi128EEENS4_14SM90_TMA_STOREES19_S1W_S1W_EEEvvEEEEvNT_6ParamsE:
	.zero		2944


//--------------------- SYMBOLS --------------------------

	.type		.nv.reservedSmem.offset0,@object
	.size		.nv.reservedSmem.offset0,0x4
	.type		.nv.reservedSmem.cap,@object
	.size		.nv.reservedSmem.cap,0x4
	.type		__assertfail,@function
